	.target	sm_103a

	.elftype	@"ET_EXEC"


//--------------------- .note.nv.tkinfo           --------------------------
	.section	.note.nv.tkinfo,"",@"SHT_NOTE"
	.sectionflags	@"SHF_NOTE_NV_TKINFO"
	.tkinfo
        /*0018*/ 	.word	0x00000002
        /*0030*/ 	.string	""
        /*0030*/ 	.string	"ptxas"
        /*0030*/ 	.string	"Cuda compilation tools, release 13.0, V13.0.88"
        /*0030*/ 	.string	"Build cuda_13.0.r13.0/compiler.36424714_0"
        /*0030*/ 	.string	"-arch sm_103a -m 64 "



//--------------------- .note.nv.cuinfo           --------------------------
	.section	.note.nv.cuinfo,"",@"SHT_NOTE"
	.sectionflags	@"SHF_NOTE_NV_CUINFO"
        /*0018*/ 	.short	0x0002
        /*001a*/ 	.short	0x0067
        /*001c*/ 	.short	0x0082
	.zero		2


//--------------------- .nv.info                  --------------------------
	.section	.nv.info,"",@"SHT_CUDA_INFO"
	.align	4


	//----- nvinfo : EIATTR_REGCOUNT
	.align		4
        /*0000*/ 	.byte	0x04, 0x2f
        /*0002*/ 	.short	(.L_1 - .L_0)
	.align		4
.L_0:
        /*0004*/ 	.word	index@(_ZN17fastertransformer38transposeMatrix_COL32ToColMajor_kernelI7__half2EEvPT_PKS2_ii)
        /*0008*/ 	.word	0x0000000a


	//----- nvinfo : EIATTR_FRAME_SIZE
	.align		4
.L_1:
        /*000c*/ 	.byte	0x04, 0x11
        /*000e*/ 	.short	(.L_3 - .L_2)
	.align		4
.L_2:
        /*0010*/ 	.word	index@(_ZN17fastertransformer38transposeMatrix_COL32ToColMajor_kernelI7__half2EEvPT_PKS2_ii)
        /*0014*/ 	.word	0x00000000


	//----- nvinfo : EIATTR_REGCOUNT
	.align		4
.L_3:
        /*0018*/ 	.byte	0x04, 0x2f
        /*001a*/ 	.short	(.L_5 - .L_4)
	.align		4
.L_4:
        /*001c*/ 	.word	index@(_ZN17fastertransformer38transposeMatrix_colMajorToCOL32_kernelI7__half2EEvPT_PKS2_ii)
        /*0020*/ 	.word	0x0000000a


	//----- nvinfo : EIATTR_FRAME_SIZE
	.align		4
.L_5:
        /*0024*/ 	.byte	0x04, 0x11
        /*0026*/ 	.short	(.L_7 - .L_6)
	.align		4
.L_6:
        /*0028*/ 	.word	index@(_ZN17fastertransformer38transposeMatrix_colMajorToCOL32_kernelI7__half2EEvPT_PKS2_ii)
        /*002c*/ 	.word	0x00000000


	//----- nvinfo : EIATTR_REGCOUNT
	.align		4
.L_7:
        /*0030*/ 	.byte	0x04, 0x2f
        /*0032*/ 	.short	(.L_9 - .L_8)
	.align		4
.L_8:
        /*0034*/ 	.word	index@(_ZN17fastertransformer22rowMajorToCOL32_kernelEP5char4PKS0_ii)
        /*0038*/ 	.word	0x0000000a


	//----- nvinfo : EIATTR_FRAME_SIZE
	.align		4
.L_9:
        /*003c*/ 	.byte	0x04, 0x11
        /*003e*/ 	.short	(.L_11 - .L_10)
	.align		4
.L_10:
        /*0040*/ 	.word	index@(_ZN17fastertransformer22rowMajorToCOL32_kernelEP5char4PKS0_ii)
        /*0044*/ 	.word	0x00000000


	//----- nvinfo : EIATTR_REGCOUNT
	.align		4
.L_11:
        /*0048*/ 	.byte	0x04, 0x2f
        /*004a*/ 	.short	(.L_13 - .L_12)
	.align		4
.L_12:
        /*004c*/ 	.word	index@(_ZN17fastertransformer38transposeMatrix_COL32ToColMajor_kernelIfEEvPT_PKS1_ii)
        /*0050*/ 	.word	0x0000000a


	//----- nvinfo : EIATTR_FRAME_SIZE
	.align		4
.L_13:
        /*0054*/ 	.byte	0x04, 0x11
        /*0056*/ 	.short	(.L_15 - .L_14)
	.align		4
.L_14:
        /*0058*/ 	.word	index@(_ZN17fastertransformer38transposeMatrix_COL32ToColMajor_kernelIfEEvPT_PKS1_ii)
        /*005c*/ 	.word	0x00000000


	//----- nvinfo : EIATTR_REGCOUNT
	.align		4
.L_15:
        /*0060*/ 	.byte	0x04, 0x2f
        /*0062*/ 	.short	(.L_17 - .L_16)
	.align		4
.L_16:
        /*0064*/ 	.word	index@(_ZN17fastertransformer38transposeMatrix_COL32ToColMajor_kernelI6__halfEEvPT_PKS2_ii)
        /*0068*/ 	.word	0x0000000a


	//----- nvinfo : EIATTR_FRAME_SIZE
	.align		4
.L_17:
        /*006c*/ 	.byte	0x04, 0x11
        /*006e*/ 	.short	(.L_19 - .L_18)
	.align		4
.L_18:
        /*0070*/ 	.word	index@(_ZN17fastertransformer38transposeMatrix_COL32ToColMajor_kernelI6__halfEEvPT_PKS2_ii)
        /*0074*/ 	.word	0x00000000


	//----- nvinfo : EIATTR_REGCOUNT
	.align		4
.L_19:
        /*0078*/ 	.byte	0x04, 0x2f
        /*007a*/ 	.short	(.L_21 - .L_20)
	.align		4
.L_20:
        /*007c*/ 	.word	index@(_ZN17fastertransformer38transposeMatrix_COL32ToColMajor_kernelIaEEvPT_PKS1_ii)
        /*0080*/ 	.word	0x00000008


	//----- nvinfo : EIATTR_FRAME_SIZE
	.align		4
.L_21:
        /*0084*/ 	.byte	0x04, 0x11
        /*0086*/ 	.short	(.L_23 - .L_22)
	.align		4
.L_22:
        /*0088*/ 	.word	index@(_ZN17fastertransformer38transposeMatrix_COL32ToColMajor_kernelIaEEvPT_PKS1_ii)
        /*008c*/ 	.word	0x00000000


	//----- nvinfo : EIATTR_REGCOUNT
	.align		4
.L_23:
        /*0090*/ 	.byte	0x04, 0x2f
        /*0092*/ 	.short	(.L_25 - .L_24)
	.align		4
.L_24:
        /*0094*/ 	.word	index@(_ZN17fastertransformer38transposeMatrix_colMajorToCOL32_kernelIfEEvPT_PKS1_ii)
        /*0098*/ 	.word	0x0000000a


	//----- nvinfo : EIATTR_FRAME_SIZE
	.align		4
.L_25:
        /*009c*/ 	.byte	0x04, 0x11
        /*009e*/ 	.short	(.L_27 - .L_26)
	.align		4
.L_26:
        /*00a0*/ 	.word	index@(_ZN17fastertransformer38transposeMatrix_colMajorToCOL32_kernelIfEEvPT_PKS1_ii)
        /*00a4*/ 	.word	0x00000000


	//----- nvinfo : EIATTR_REGCOUNT
	.align		4
.L_27:
        /*00a8*/ 	.byte	0x04, 0x2f
        /*00aa*/ 	.short	(.L_29 - .L_28)
	.align		4
.L_28:
        /*00ac*/ 	.word	index@(_ZN17fastertransformer38transposeMatrix_colMajorToCOL32_kernelI6__halfEEvPT_PKS2_ii)
        /*00b0*/ 	.word	0x0000000a


	//----- nvinfo : EIATTR_FRAME_SIZE
	.align		4
.L_29:
        /*00b4*/ 	.byte	0x04, 0x11
        /*00b6*/ 	.short	(.L_31 - .L_30)
	.align		4
.L_30:
        /*00b8*/ 	.word	index@(_ZN17fastertransformer38transposeMatrix_colMajorToCOL32_kernelI6__halfEEvPT_PKS2_ii)
        /*00bc*/ 	.word	0x00000000


	//----- nvinfo : EIATTR_REGCOUNT
	.align		4
.L_31:
        /*00c0*/ 	.byte	0x04, 0x2f
        /*00c2*/ 	.short	(.L_33 - .L_32)
	.align		4
.L_32:
        /*00c4*/ 	.word	index@(_ZN17fastertransformer47transposeMatrix_colMajorToCOL32_quantize_kernelIfEEvP5char4PKT_iiPKf)
        /*00c8*/ 	.word	0x00000010


	//----- nvinfo : EIATTR_FRAME_SIZE
	.align		4
.L_33:
        /*00cc*/ 	.byte	0x04, 0x11
        /*00ce*/ 	.short	(.L_35 - .L_34)
	.align		4
.L_34:
        /*00d0*/ 	.word	index@(_ZN17fastertransformer47transposeMatrix_colMajorToCOL32_quantize_kernelIfEEvP5char4PKT_iiPKf)
        /*00d4*/ 	.word	0x00000000


	//----- nvinfo : EIATTR_REGCOUNT
	.align		4
.L_35:
        /*00d8*/ 	.byte	0x04, 0x2f
        /*00da*/ 	.short	(.L_37 - .L_36)
	.align		4
.L_36:
        /*00dc*/ 	.word	index@(_ZN17fastertransformer47transposeMatrix_colMajorToCOL32_quantize_kernelI6__halfEEvP5char4PKT_iiPKf)
        /*00e0*/ 	.word	0x00000010


	//----- nvinfo : EIATTR_FRAME_SIZE
	.align		4
.L_37:
        /*00e4*/ 	.byte	0x04, 0x11
        /*00e6*/ 	.short	(.L_39 - .L_38)
	.align		4
.L_38:
        /*00e8*/ 	.word	index@(_ZN17fastertransformer47transposeMatrix_colMajorToCOL32_quantize_kernelI6__halfEEvP5char4PKT_iiPKf)
        /*00ec*/ 	.word	0x00000000


	//----- nvinfo : EIATTR_MIN_STACK_SIZE
	.align		4
.L_39:
        /*00f0*/ 	.byte	0x04, 0x12
        /*00f2*/ 	.short	(.L_41 - .L_40)
	.align		4
.L_40:
        /*00f4*/ 	.word	index@(_ZN17fastertransformer47transposeMatrix_colMajorToCOL32_quantize_kernelI6__halfEEvP5char4PKT_iiPKf)
        /*00f8*/ 	.word	0x00000000


	//----- nvinfo : EIATTR_MIN_STACK_SIZE
	.align		4
.L_41:
        /*00fc*/ 	.byte	0x04, 0x12
        /*00fe*/ 	.short	(.L_43 - .L_42)
	.align		4
.L_42:
        /*0100*/ 	.word	index@(_ZN17fastertransformer47transposeMatrix_colMajorToCOL32_quantize_kernelIfEEvP5char4PKT_iiPKf)
        /*0104*/ 	.word	0x00000000


	//----- nvinfo : EIATTR_MIN_STACK_SIZE
	.align		4
.L_43:
        /*0108*/ 	.byte	0x04, 0x12
        /*010a*/ 	.short	(.L_45 - .L_44)
	.align		4
.L_44:
        /*010c*/ 	.word	index@(_ZN17fastertransformer38transposeMatrix_colMajorToCOL32_kernelI6__halfEEvPT_PKS2_ii)
        /*0110*/ 	.word	0x00000000


	//----- nvinfo : EIATTR_MIN_STACK_SIZE
	.align		4
.L_45:
        /*0114*/ 	.byte	0x04, 0x12
        /*0116*/ 	.short	(.L_47 - .L_46)
	.align		4
.L_46:
        /*0118*/ 	.word	index@(_ZN17fastertransformer38transposeMatrix_colMajorToCOL32_kernelIfEEvPT_PKS1_ii)
        /*011c*/ 	.word	0x00000000


	//----- nvinfo : EIATTR_MIN_STACK_SIZE
	.align		4
.L_47:
        /*0120*/ 	.byte	0x04, 0x12
        /*0122*/ 	.short	(.L_49 - .L_48)
	.align		4
.L_48:
        /*0124*/ 	.word	index@(_ZN17fastertransformer38transposeMatrix_COL32ToColMajor_kernelIaEEvPT_PKS1_ii)
        /*0128*/ 	.word	0x00000000


	//----- nvinfo : EIATTR_MIN_STACK_SIZE
	.align		4
.L_49:
        /*012c*/ 	.byte	0x04, 0x12
        /*012e*/ 	.short	(.L_51 - .L_50)
	.align		4
.L_50:
        /*0130*/ 	.word	index@(_ZN17fastertransformer38transposeMatrix_COL32ToColMajor_kernelI6__halfEEvPT_PKS2_ii)
        /*0134*/ 	.word	0x00000000


	//----- nvinfo : EIATTR_MIN_STACK_SIZE
	.align		4
.L_51:
        /*0138*/ 	.byte	0x04, 0x12
        /*013a*/ 	.short	(.L_53 - .L_52)
	.align		4
.L_52:
        /*013c*/ 	.word	index@(_ZN17fastertransformer38transposeMatrix_COL32ToColMajor_kernelIfEEvPT_PKS1_ii)
        /*0140*/ 	.word	0x00000000


	//----- nvinfo : EIATTR_MIN_STACK_SIZE
	.align		4
.L_53:
        /*0144*/ 	.byte	0x04, 0x12
        /*0146*/ 	.short	(.L_55 - .L_54)
	.align		4
.L_54:
        /*0148*/ 	.word	index@(_ZN17fastertransformer22rowMajorToCOL32_kernelEP5char4PKS0_ii)
        /*014c*/ 	.word	0x00000000


	//----- nvinfo : EIATTR_MIN_STACK_SIZE
	.align		4
.L_55:
        /*0150*/ 	.byte	0x04, 0x12
        /*0152*/ 	.short	(.L_57 - .L_56)
	.align		4
.L_56:
        /*0154*/ 	.word	index@(_ZN17fastertransformer38transposeMatrix_colMajorToCOL32_kernelI7__half2EEvPT_PKS2_ii)
        /*0158*/ 	.word	0x00000000


	//----- nvinfo : EIATTR_MIN_STACK_SIZE
	.align		4
.L_57:
        /*015c*/ 	.byte	0x04, 0x12
        /*015e*/ 	.short	(.L_59 - .L_58)
	.align		4
.L_58:
        /*0160*/ 	.word	index@(_ZN17fastertransformer38transposeMatrix_COL32ToColMajor_kernelI7__half2EEvPT_PKS2_ii)
        /*0164*/ 	.word	0x00000000
.L_59:


//--------------------- .nv.compat                --------------------------
	.section	.nv.compat,"",@"SHT_CUDA_COMPAT_INFO"
	.align	4
        /*0000*/ 	.byte	0x02, 0x09, 0x01, 0x00, 0x02, 0x02, 0x01, 0x00, 0x02, 0x05, 0x05, 0x00, 0x03, 0x07, 0x01, 0x01
        /*0010*/ 	.byte	0x02, 0x03, 0x00, 0x00, 0x02, 0x06, 0x01, 0x00, 0x04, 0x0b, 0x08, 0x00, 0x00, 0x00, 0x00, 0x00
        /*0020*/ 	.byte	0x00, 0x00, 0x00, 0x00


//--------------------- .nv.info._ZN17fastertransformer47transposeMatrix_colMajorToCOL32_quantize_kernelI6__halfEEvP5char4PKT_iiPKf --------------------------
	.section	.nv.info._ZN17fastertransformer47transposeMatrix_colMajorToCOL32_quantize_kernelI6__halfEEvP5char4PKT_iiPKf,"",@"SHT_CUDA_INFO"
	.sectionflags	@""
	.align	4


	//----- nvinfo : EIATTR_CUDA_API_VERSION
	.align		4
        /*0000*/ 	.byte	0x04, 0x37
        /*0002*/ 	.short	(.L_61 - .L_60)
.L_60:
        /*0004*/ 	.word	0x00000082


	//----- nvinfo : EIATTR_KPARAM_INFO
	.align		4
.L_61:
        /*0008*/ 	.byte	0x04, 0x17
        /*000a*/ 	.short	(.L_63 - .L_62)
.L_62:
        /*000c*/ 	.word	0x00000000
        /*0010*/ 	.short	0x0004
        /*0012*/ 	.short	0x0018
        /*0014*/ 	.byte	0x00, 0xf5, 0x21, 0x00


	//----- nvinfo : EIATTR_KPARAM_INFO
	.align		4
.L_63:
        /*0018*/ 	.byte	0x04, 0x17
        /*001a*/ 	.short	(.L_65 - .L_64)
.L_64:
        /*001c*/ 	.word	0x00000000
        /*0020*/ 	.short	0x0003
        /*0022*/ 	.short	0x0014
        /*0024*/ 	.byte	0x00, 0xf0, 0x11, 0x00


	//----- nvinfo : EIATTR_KPARAM_INFO
	.align		4
.L_65:
        /*0028*/ 	.byte	0x04, 0x17
        /*002a*/ 	.short	(.L_67 - .L_66)
.L_66:
        /*002c*/ 	.word	0x00000000
        /*0030*/ 	.short	0x0002
        /*0032*/ 	.short	0x0010
        /*0034*/ 	.byte	0x00, 0xf0, 0x11, 0x00


	//----- nvinfo : EIATTR_KPARAM_INFO
	.align		4
.L_67:
        /*0038*/ 	.byte	0x04, 0x17
        /*003a*/ 	.short	(.L_69 - .L_68)
.L_68:
        /*003c*/ 	.word	0x00000000
        /*0040*/ 	.short	0x0001
        /*0042*/ 	.short	0x0008
        /*0044*/ 	.byte	0x00, 0xf5, 0x21, 0x00


	//----- nvinfo : EIATTR_KPARAM_INFO
	.align		4
.L_69:
        /*0048*/ 	.byte	0x04, 0x17
        /*004a*/ 	.short	(.L_71 - .L_70)
.L_70:
        /*004c*/ 	.word	0x00000000
        /*0050*/ 	.short	0x0000
        /*0052*/ 	.short	0x0000
        /*0054*/ 	.byte	0x00, 0xf5, 0x21, 0x00


	//----- nvinfo : EIATTR_SPARSE_MMA_MASK
	.align		4
.L_71:
        /*0058*/ 	.byte	0x03, 0x50
        /*005a*/ 	.short	0x0000


	//----- nvinfo : EIATTR_MAXREG_COUNT
	.align		4
        /*005c*/ 	.byte	0x03, 0x1b
        /*005e*/ 	.short	0x00ff


	//----- nvinfo : EIATTR_MERCURY_ISA_VERSION
	.align		4
        /*0060*/ 	.byte	0x03, 0x5f
        /*0062*/ 	.short	0x0101


	//----- nvinfo : EIATTR_VRC_CTA_INIT_COUNT
	.align		4
        /*0064*/ 	.byte	0x02, 0x4a
	.zero		1
	.zero		1


	//----- nvinfo : EIATTR_EXIT_INSTR_OFFSETS
	.align		4
        /*0068*/ 	.byte	0x04, 0x1c
        /*006a*/ 	.short	(.L_73 - .L_72)


	//   ....[0]....
.L_72:
        /*006c*/ 	.word	0x000000d0


	//   ....[1]....
        /*0070*/ 	.word	0x00000320


	//----- nvinfo : EIATTR_CBANK_PARAM_SIZE
	.align		4
.L_73:
        /*0074*/ 	.byte	0x03, 0x19
        /*0076*/ 	.short	0x0020


	//----- nvinfo : EIATTR_PARAM_CBANK
	.align		4
        /*0078*/ 	.byte	0x04, 0x0a
        /*007a*/ 	.short	(.L_75 - .L_74)
	.align		4
.L_74:
        /*007c*/ 	.word	index@(.nv.constant0._ZN17fastertransformer47transposeMatrix_colMajorToCOL32_quantize_kernelI6__halfEEvP5char4PKT_iiPKf)
        /*0080*/ 	.short	0x0380
        /*0082*/ 	.short	0x0020


	//----- nvinfo : EIATTR_SW_WAR
	.align		4
.L_75:
        /*0084*/ 	.byte	0x04, 0x36
        /*0086*/ 	.short	(.L_77 - .L_76)
.L_76:
        /*0088*/ 	.word	0x00000008
.L_77:


//--------------------- .nv.info._ZN17fastertransformer47transposeMatrix_colMajorToCOL32_quantize_kernelIfEEvP5char4PKT_iiPKf --------------------------
	.section	.nv.info._ZN17fastertransformer47transposeMatrix_colMajorToCOL32_quantize_kernelIfEEvP5char4PKT_iiPKf,"",@"SHT_CUDA_INFO"
	.sectionflags	@""
	.align	4


	//----- nvinfo : EIATTR_CUDA_API_VERSION
	.align		4
        /*0000*/ 	.byte	0x04, 0x37
        /*0002*/ 	.short	(.L_79 - .L_78)
.L_78:
        /*0004*/ 	.word	0x00000082


	//----- nvinfo : EIATTR_KPARAM_INFO
	.align		4
.L_79:
        /*0008*/ 	.byte	0x04, 0x17
        /*000a*/ 	.short	(.L_81 - .L_80)
.L_80:
        /*000c*/ 	.word	0x00000000
        /*0010*/ 	.short	0x0004
        /*0012*/ 	.short	0x0018
        /*0014*/ 	.byte	0x00, 0xf5, 0x21, 0x00


	//----- nvinfo : EIATTR_KPARAM_INFO
	.align		4
.L_81:
        /*0018*/ 	.byte	0x04, 0x17
        /*001a*/ 	.short	(.L_83 - .L_82)
.L_82:
        /*001c*/ 	.word	0x00000000
        /*0020*/ 	.short	0x0003
        /*0022*/ 	.short	0x0014
        /*0024*/ 	.byte	0x00, 0xf0, 0x11, 0x00


	//----- nvinfo : EIATTR_KPARAM_INFO
	.align		4
.L_83:
        /*0028*/ 	.byte	0x04, 0x17
        /*002a*/ 	.short	(.L_85 - .L_84)
.L_84:
        /*002c*/ 	.word	0x00000000
        /*0030*/ 	.short	0x0002
        /*0032*/ 	.short	0x0010
        /*0034*/ 	.byte	0x00, 0xf0, 0x11, 0x00


	//----- nvinfo : EIATTR_KPARAM_INFO
	.align		4
.L_85:
        /*0038*/ 	.byte	0x04, 0x17
        /*003a*/ 	.short	(.L_87 - .L_86)
.L_86:
        /*003c*/ 	.word	0x00000000
        /*0040*/ 	.short	0x0001
        /*0042*/ 	.short	0x0008
        /*0044*/ 	.byte	0x00, 0xf5, 0x21, 0x00


	//----- nvinfo : EIATTR_KPARAM_INFO
	.align		4
.L_87:
        /*0048*/ 	.byte	0x04, 0x17
        /*004a*/ 	.short	(.L_89 - .L_88)
.L_88:
        /*004c*/ 	.word	0x00000000
        /*0050*/ 	.short	0x0000
        /*0052*/ 	.short	0x0000
        /*0054*/ 	.byte	0x00, 0xf5, 0x21, 0x00


	//----- nvinfo : EIATTR_SPARSE_MMA_MASK
	.align		4
.L_89:
        /*0058*/ 	.byte	0x03, 0x50
        /*005a*/ 	.short	0x0000


	//----- nvinfo : EIATTR_MAXREG_COUNT
	.align		4
        /*005c*/ 	.byte	0x03, 0x1b
        /*005e*/ 	.short	0x00ff


	//----- nvinfo : EIATTR_MERCURY_ISA_VERSION
	.align		4
        /*0060*/ 	.byte	0x03, 0x5f
        /*0062*/ 	.short	0x0101


	//----- nvinfo : EIATTR_VRC_CTA_INIT_COUNT
	.align		4
        /*0064*/ 	.byte	0x02, 0x4a
	.zero		1
	.zero		1


	//----- nvinfo : EIATTR_EXIT_INSTR_OFFSETS
	.align		4
        /*0068*/ 	.byte	0x04, 0x1c
        /*006a*/ 	.short	(.L_91 - .L_90)


	//   ....[0]....
.L_90:
        /*006c*/ 	.word	0x000000d0


	//   ....[1]....
        /*0070*/ 	.word	0x000002e0


	//----- nvinfo : EIATTR_CBANK_PARAM_SIZE
	.align		4
.L_91:
        /*0074*/ 	.byte	0x03, 0x19
        /*0076*/ 	.short	0x0020


	//----- nvinfo : EIATTR_PARAM_CBANK
	.align		4
        /*0078*/ 	.byte	0x04, 0x0a
        /*007a*/ 	.short	(.L_93 - .L_92)
	.align		4
.L_92:
        /*007c*/ 	.word	index@(.nv.constant0._ZN17fastertransformer47transposeMatrix_colMajorToCOL32_quantize_kernelIfEEvP5char4PKT_iiPKf)
        /*0080*/ 	.short	0x0380
        /*0082*/ 	.short	0x0020


	//----- nvinfo : EIATTR_SW_WAR
	.align		4
.L_93:
        /*0084*/ 	.byte	0x04, 0x36
        /*0086*/ 	.short	(.L_95 - .L_94)
.L_94:
        /*0088*/ 	.word	0x00000008
.L_95:


//--------------------- .nv.info._ZN17fastertransformer38transposeMatrix_colMajorToCOL32_kernelI6__halfEEvPT_PKS2_ii --------------------------
	.section	.nv.info._ZN17fastertransformer38transposeMatrix_colMajorToCOL32_kernelI6__halfEEvPT_PKS2_ii,"",@"SHT_CUDA_INFO"
	.sectionflags	@""
	.align	4


	//----- nvinfo : EIATTR_CUDA_API_VERSION
	.align		4
        /*0000*/ 	.byte	0x04, 0x37
        /*0002*/ 	.short	(.L_97 - .L_96)
.L_96:
        /*0004*/ 	.word	0x00000082


	//----- nvinfo : EIATTR_KPARAM_INFO
	.align		4
.L_97:
        /*0008*/ 	.byte	0x04, 0x17
        /*000a*/ 	.short	(.L_99 - .L_98)
.L_98:
        /*000c*/ 	.word	0x00000000
        /*0010*/ 	.short	0x0003
        /*0012*/ 	.short	0x0014
        /*0014*/ 	.byte	0x00, 0xf0, 0x11, 0x00


	//----- nvinfo : EIATTR_KPARAM_INFO
	.align		4
.L_99:
        /*0018*/ 	.byte	0x04, 0x17
        /*001a*/ 	.short	(.L_101 - .L_100)
.L_100:
        /*001c*/ 	.word	0x00000000
        /*0020*/ 	.short	0x0002
        /*0022*/ 	.short	0x0010
        /*0024*/ 	.byte	0x00, 0xf0, 0x11, 0x00


	//----- nvinfo : EIATTR_KPARAM_INFO
	.align		4
.L_101:
        /*0028*/ 	.byte	0x04, 0x17
        /*002a*/ 	.short	(.L_103 - .L_102)
.L_102:
        /*002c*/ 	.word	0x00000000
        /*0030*/ 	.short	0x0001
        /*0032*/ 	.short	0x0008
        /*0034*/ 	.byte	0x00, 0xf5, 0x21, 0x00


	//----- nvinfo : EIATTR_KPARAM_INFO
	.align		4
.L_103:
        /*0038*/ 	.byte	0x04, 0x17
        /*003a*/ 	.short	(.L_105 - .L_104)
.L_104:
        /*003c*/ 	.word	0x00000000
        /*0040*/ 	.short	0x0000
        /*0042*/ 	.short	0x0000
        /*0044*/ 	.byte	0x00, 0xf5, 0x21, 0x00


	//----- nvinfo : EIATTR_SPARSE_MMA_MASK
	.align		4
.L_105:
        /*0048*/ 	.byte	0x03, 0x50
        /*004a*/ 	.short	0x0000


	//----- nvinfo : EIATTR_MAXREG_COUNT
	.align		4
        /*004c*/ 	.byte	0x03, 0x1b
        /*004e*/ 	.short	0x00ff


	//----- nvinfo : EIATTR_MERCURY_ISA_VERSION
	.align		4
        /*0050*/ 	.byte	0x03, 0x5f
        /*0052*/ 	.short	0x0101


	//----- nvinfo : EIATTR_VRC_CTA_INIT_COUNT
	.align		4
        /*0054*/ 	.byte	0x02, 0x4a
	.zero		1
	.zero		1


	//----- nvinfo : EIATTR_EXIT_INSTR_OFFSETS
	.align		4
        /*0058*/ 	.byte	0x04, 0x1c
        /*005a*/ 	.short	(.L_107 - .L_106)


	//   ....[0]....
.L_106:
        /*005c*/ 	.word	0x000000c0


	//   ....[1]....
        /*0060*/ 	.word	0x000001d0


	//----- nvinfo : EIATTR_CBANK_PARAM_SIZE
	.align		4
.L_107:
        /*0064*/ 	.byte	0x03, 0x19
        /*0066*/ 	.short	0x0018


	//----- nvinfo : EIATTR_PARAM_CBANK
	.align		4
        /*0068*/ 	.byte	0x04, 0x0a
        /*006a*/ 	.short	(.L_109 - .L_108)
	.align		4
.L_108:
        /*006c*/ 	.word	index@(.nv.constant0._ZN17fastertransformer38transposeMatrix_colMajorToCOL32_kernelI6__halfEEvPT_PKS2_ii)
        /*0070*/ 	.short	0x0380
        /*0072*/ 	.short	0x0018


	//----- nvinfo : EIATTR_SW_WAR
	.align		4
.L_109:
        /*0074*/ 	.byte	0x04, 0x36
        /*0076*/ 	.short	(.L_111 - .L_110)
.L_110:
        /*0078*/ 	.word	0x00000008
.L_111:


//--------------------- .nv.info._ZN17fastertransformer38transposeMatrix_colMajorToCOL32_kernelIfEEvPT_PKS1_ii --------------------------
	.section	.nv.info._ZN17fastertransformer38transposeMatrix_colMajorToCOL32_kernelIfEEvPT_PKS1_ii,"",@"SHT_CUDA_INFO"
	.sectionflags	@""
	.align	4


	//----- nvinfo : EIATTR_CUDA_API_VERSION
	.align		4
        /*0000*/ 	.byte	0x04, 0x37
        /*0002*/ 	.short	(.L_113 - .L_112)
.L_112:
        /*0004*/ 	.word	0x00000082


	//----- nvinfo : EIATTR_KPARAM_INFO
	.align		4
.L_113:
        /*0008*/ 	.byte	0x04, 0x17
        /*000a*/ 	.short	(.L_115 - .L_114)
.L_114:
        /*000c*/ 	.word	0x00000000
        /*0010*/ 	.short	0x0003
        /*0012*/ 	.short	0x0014
        /*0014*/ 	.byte	0x00, 0xf0, 0x11, 0x00


	//----- nvinfo : EIATTR_KPARAM_INFO
	.align		4
.L_115:
        /*0018*/ 	.byte	0x04, 0x17
        /*001a*/ 	.short	(.L_117 - .L_116)
.L_116:
        /*001c*/ 	.word	0x00000000
        /*0020*/ 	.short	0x0002
        /*0022*/ 	.short	0x0010
        /*0024*/ 	.byte	0x00, 0xf0, 0x11, 0x00


	//----- nvinfo : EIATTR_KPARAM_INFO
	.align		4
.L_117:
        /*0028*/ 	.byte	0x04, 0x17
        /*002a*/ 	.short	(.L_119 - .L_118)
.L_118:
        /*002c*/ 	.word	0x00000000
        /*0030*/ 	.short	0x0001
        /*0032*/ 	.short	0x0008
        /*0034*/ 	.byte	0x00, 0xf5, 0x21, 0x00


	//----- nvinfo : EIATTR_KPARAM_INFO
	.align		4
.L_119:
        /*0038*/ 	.byte	0x04, 0x17
        /*003a*/ 	.short	(.L_121 - .L_120)
.L_120:
        /*003c*/ 	.word	0x00000000
        /*0040*/ 	.short	0x0000
        /*0042*/ 	.short	0x0000
        /*0044*/ 	.byte	0x00, 0xf5, 0x21, 0x00


	//----- nvinfo : EIATTR_SPARSE_MMA_MASK
	.align		4
.L_121:
        /*0048*/ 	.byte	0x03, 0x50
        /*004a*/ 	.short	0x0000


	//----- nvinfo : EIATTR_MAXREG_COUNT
	.align		4
        /*004c*/ 	.byte	0x03, 0x1b
        /*004e*/ 	.short	0x00ff


	//----- nvinfo : EIATTR_MERCURY_ISA_VERSION
	.align		4
        /*0050*/ 	.byte	0x03, 0x5f
        /*0052*/ 	.short	0x0101


	//----- nvinfo : EIATTR_VRC_CTA_INIT_COUNT
	.align		4
        /*0054*/ 	.byte	0x02, 0x4a
	.zero		1
	.zero		1


	//----- nvinfo : EIATTR_EXIT_INSTR_OFFSETS
	.align		4
        /*0058*/ 	.byte	0x04, 0x1c
        /*005a*/ 	.short	(.L_123 - .L_122)


	//   ....[0]....
.L_122:
        /*005c*/ 	.word	0x000000c0


	//   ....[1]....
        /*0060*/ 	.word	0x000001d0


	//----- nvinfo : EIATTR_CBANK_PARAM_SIZE
	.align		4
.L_123:
        /*0064*/ 	.byte	0x03, 0x19
        /*0066*/ 	.short	0x0018


	//----- nvinfo : EIATTR_PARAM_CBANK
	.align		4
        /*0068*/ 	.byte	0x04, 0x0a
        /*006a*/ 	.short	(.L_125 - .L_124)
	.align		4
.L_124:
        /*006c*/ 	.word	index@(.nv.constant0._ZN17fastertransformer38transposeMatrix_colMajorToCOL32_kernelIfEEvPT_PKS1_ii)
        /*0070*/ 	.short	0x0380
        /*0072*/ 	.short	0x0018


	//----- nvinfo : EIATTR_SW_WAR
	.align		4
.L_125:
        /*0074*/ 	.byte	0x04, 0x36
        /*0076*/ 	.short	(.L_127 - .L_126)
.L_126:
        /*0078*/ 	.word	0x00000008
.L_127:


//--------------------- .nv.info._ZN17fastertransformer38transposeMatrix_COL32ToColMajor_kernelIaEEvPT_PKS1_ii --------------------------
	.section	.nv.info._ZN17fastertransformer38transposeMatrix_COL32ToColMajor_kernelIaEEvPT_PKS1_ii,"",@"SHT_CUDA_INFO"
	.sectionflags	@""
	.align	4


	//----- nvinfo : EIATTR_CUDA_API_VERSION
	.align		4
        /*0000*/ 	.byte	0x04, 0x37
        /*0002*/ 	.short	(.L_129 - .L_128)
.L_128:
        /*0004*/ 	.word	0x00000082


	//----- nvinfo : EIATTR_KPARAM_INFO
	.align		4
.L_129:
        /*0008*/ 	.byte	0x04, 0x17
        /*000a*/ 	.short	(.L_131 - .L_130)
.L_130:
        /*000c*/ 	.word	0x00000000
        /*0010*/ 	.short	0x0003
        /*0012*/ 	.short	0x0014
        /*0014*/ 	.byte	0x00, 0xf0, 0x11, 0x00


	//----- nvinfo : EIATTR_KPARAM_INFO
	.align		4
.L_131:
        /*0018*/ 	.byte	0x04, 0x17
        /*001a*/ 	.short	(.L_133 - .L_132)
.L_132:
        /*001c*/ 	.word	0x00000000
        /*0020*/ 	.short	0x0002
        /*0022*/ 	.short	0x0010
        /*0024*/ 	.byte	0x00, 0xf0, 0x11, 0x00


	//----- nvinfo : EIATTR_KPARAM_INFO
	.align		4
.L_133:
        /*0028*/ 	.byte	0x04, 0x17
        /*002a*/ 	.short	(.L_135 - .L_134)
.L_134:
        /*002c*/ 	.word	0x00000000
        /*0030*/ 	.short	0x0001
        /*0032*/ 	.short	0x0008
        /*0034*/ 	.byte	0x00, 0xf5, 0x21, 0x00


	//----- nvinfo : EIATTR_KPARAM_INFO
	.align		4
.L_135:
        /*0038*/ 	.byte	0x04, 0x17
        /*003a*/ 	.short	(.L_137 - .L_136)
.L_136:
        /*003c*/ 	.word	0x00000000
        /*0040*/ 	.short	0x0000
        /*0042*/ 	.short	0x0000
        /*0044*/ 	.byte	0x00, 0xf5, 0x21, 0x00


	//----- nvinfo : EIATTR_SPARSE_MMA_MASK
	.align		4
.L_137:
        /*0048*/ 	.byte	0x03, 0x50
        /*004a*/ 	.short	0x0000


	//----- nvinfo : EIATTR_MAXREG_COUNT
	.align		4
        /*004c*/ 	.byte	0x03, 0x1b
        /*004e*/ 	.short	0x00ff


	//----- nvinfo : EIATTR_MERCURY_ISA_VERSION
	.align		4
        /*0050*/ 	.byte	0x03, 0x5f
        /*0052*/ 	.short	0x0101


	//----- nvinfo : EIATTR_VRC_CTA_INIT_COUNT
	.align		4
        /*0054*/ 	.byte	0x02, 0x4a
	.zero		1
	.zero		1


	//----- nvinfo : EIATTR_EXIT_INSTR_OFFSETS
	.align		4
        /*0058*/ 	.byte	0x04, 0x1c
        /*005a*/ 	.short	(.L_139 - .L_138)


	//   ....[0]....
.L_138:
        /*005c*/ 	.word	0x000000c0


	//   ....[1]....
        /*0060*/ 	.word	0x000001a0


	//----- nvinfo : EIATTR_CBANK_PARAM_SIZE
	.align		4
.L_139:
        /*0064*/ 	.byte	0x03, 0x19
        /*0066*/ 	.short	0x0018


	//----- nvinfo : EIATTR_PARAM_CBANK
	.align		4
        /*0068*/ 	.byte	0x04, 0x0a
        /*006a*/ 	.short	(.L_141 - .L_140)
	.align		4
.L_140:
        /*006c*/ 	.word	index@(.nv.constant0._ZN17fastertransformer38transposeMatrix_COL32ToColMajor_kernelIaEEvPT_PKS1_ii)
        /*0070*/ 	.short	0x0380
        /*0072*/ 	.short	0x0018


	//----- nvinfo : EIATTR_SW_WAR
	.align		4
.L_141:
        /*0074*/ 	.byte	0x04, 0x36
        /*0076*/ 	.short	(.L_143 - .L_142)
.L_142:
        /*0078*/ 	.word	0x00000008
.L_143:


//--------------------- .nv.info._ZN17fastertransformer38transposeMatrix_COL32ToColMajor_kernelI6__halfEEvPT_PKS2_ii --------------------------
	.section	.nv.info._ZN17fastertransformer38transposeMatrix_COL32ToColMajor_kernelI6__halfEEvPT_PKS2_ii,"",@"SHT_CUDA_INFO"
	.sectionflags	@""
	.align	4


	//----- nvinfo : EIATTR_CUDA_API_VERSION
	.align		4
        /*0000*/ 	.byte	0x04, 0x37
        /*0002*/ 	.short	(.L_145 - .L_144)
.L_144:
        /*0004*/ 	.word	0x00000082


	//----- nvinfo : EIATTR_KPARAM_INFO
	.align		4
.L_145:
        /*0008*/ 	.byte	0x04, 0x17
        /*000a*/ 	.short	(.L_147 - .L_146)
.L_146:
        /*000c*/ 	.word	0x00000000
        /*0010*/ 	.short	0x0003
        /*0012*/ 	.short	0x0014
        /*0014*/ 	.byte	0x00, 0xf0, 0x11, 0x00


	//----- nvinfo : EIATTR_KPARAM_INFO
	.align		4
.L_147:
        /*0018*/ 	.byte	0x04, 0x17
        /*001a*/ 	.short	(.L_149 - .L_148)
.L_148:
        /*001c*/ 	.word	0x00000000
        /*0020*/ 	.short	0x0002
        /*0022*/ 	.short	0x0010
        /*0024*/ 	.byte	0x00, 0xf0, 0x11, 0x00


	//----- nvinfo : EIATTR_KPARAM_INFO
	.align		4
.L_149:
        /*0028*/ 	.byte	0x04, 0x17
        /*002a*/ 	.short	(.L_151 - .L_150)
.L_150:
        /*002c*/ 	.word	0x00000000
        /*0030*/ 	.short	0x0001
        /*0032*/ 	.short	0x0008
        /*0034*/ 	.byte	0x00, 0xf5, 0x21, 0x00


	//----- nvinfo : EIATTR_KPARAM_INFO
	.align		4
.L_151:
        /*0038*/ 	.byte	0x04, 0x17
        /*003a*/ 	.short	(.L_153 - .L_152)
.L_152:
        /*003c*/ 	.word	0x00000000
        /*0040*/ 	.short	0x0000
        /*0042*/ 	.short	0x0000
        /*0044*/ 	.byte	0x00, 0xf5, 0x21, 0x00


	//----- nvinfo : EIATTR_SPARSE_MMA_MASK
	.align		4
.L_153:
        /*0048*/ 	.byte	0x03, 0x50
        /*004a*/ 	.short	0x0000


	//----- nvinfo : EIATTR_MAXREG_COUNT
	.align		4
        /*004c*/ 	.byte	0x03, 0x1b
        /*004e*/ 	.short	0x00ff


	//----- nvinfo : EIATTR_MERCURY_ISA_VERSION
	.align		4
        /*0050*/ 	.byte	0x03, 0x5f
        /*0052*/ 	.short	0x0101


	//----- nvinfo : EIATTR_VRC_CTA_INIT_COUNT
	.align		4
        /*0054*/ 	.byte	0x02, 0x4a
	.zero		1
	.zero		1


	//----- nvinfo : EIATTR_EXIT_INSTR_OFFSETS
	.align		4
        /*0058*/ 	.byte	0x04, 0x1c
        /*005a*/ 	.short	(.L_155 - .L_154)


	//   ....[0]....
.L_154:
        /*005c*/ 	.word	0x000000c0


	//   ....[1]....
        /*0060*/ 	.word	0x00000190


	//----- nvinfo : EIATTR_CBANK_PARAM_SIZE
	.align		4
.L_155:
        /*0064*/ 	.byte	0x03, 0x19
        /*0066*/ 	.short	0x0018


	//----- nvinfo : EIATTR_PARAM_CBANK
	.align		4
        /*0068*/ 	.byte	0x04, 0x0a
        /*006a*/ 	.short	(.L_157 - .L_156)
	.align		4
.L_156:
        /*006c*/ 	.word	index@(.nv.constant0._ZN17fastertransformer38transposeMatrix_COL32ToColMajor_kernelI6__halfEEvPT_PKS2_ii)
        /*0070*/ 	.short	0x0380
        /*0072*/ 	.short	0x0018


	//----- nvinfo : EIATTR_SW_WAR
	.align		4
.L_157:
        /*0074*/ 	.byte	0x04, 0x36
        /*0076*/ 	.short	(.L_159 - .L_158)
.L_158:
        /*0078*/ 	.word	0x00000008
.L_159:


//--------------------- .nv.info._ZN17fastertransformer38transposeMatrix_COL32ToColMajor_kernelIfEEvPT_PKS1_ii --------------------------
	.section	.nv.info._ZN17fastertransformer38transposeMatrix_COL32ToColMajor_kernelIfEEvPT_PKS1_ii,"",@"SHT_CUDA_INFO"
	.sectionflags	@""
	.align	4


	//----- nvinfo : EIATTR_CUDA_API_VERSION
	.align		4
        /*0000*/ 	.byte	0x04, 0x37
        /*0002*/ 	.short	(.L_161 - .L_160)
.L_160:
        /*0004*/ 	.word	0x00000082


	//----- nvinfo : EIATTR_KPARAM_INFO
	.align		4
.L_161:
        /*0008*/ 	.byte	0x04, 0x17
        /*000a*/ 	.short	(.L_163 - .L_162)
.L_162:
        /*000c*/ 	.word	0x00000000
        /*0010*/ 	.short	0x0003
        /*0012*/ 	.short	0x0014
        /*0014*/ 	.byte	0x00, 0xf0, 0x11, 0x00


	//----- nvinfo : EIATTR_KPARAM_INFO
	.align		4
.L_163:
        /*0018*/ 	.byte	0x04, 0x17
        /*001a*/ 	.short	(.L_165 - .L_164)
.L_164:
        /*001c*/ 	.word	0x00000000
        /*0020*/ 	.short	0x0002
        /*0022*/ 	.short	0x0010
        /*0024*/ 	.byte	0x00, 0xf0, 0x11, 0x00


	//----- nvinfo : EIATTR_KPARAM_INFO
	.align		4
.L_165:
        /*0028*/ 	.byte	0x04, 0x17
        /*002a*/ 	.short	(.L_167 - .L_166)
.L_166:
        /*002c*/ 	.word	0x00000000
        /*0030*/ 	.short	0x0001
        /*0032*/ 	.short	0x0008
        /*0034*/ 	.byte	0x00, 0xf5, 0x21, 0x00


	//----- nvinfo : EIATTR_KPARAM_INFO
	.align		4
.L_167:
        /*0038*/ 	.byte	0x04, 0x17
        /*003a*/ 	.short	(.L_169 - .L_168)
.L_168:
        /*003c*/ 	.word	0x00000000
        /*0040*/ 	.short	0x0000
        /*0042*/ 	.short	0x0000
        /*0044*/ 	.byte	0x00, 0xf5, 0x21, 0x00


	//----- nvinfo : EIATTR_SPARSE_MMA_MASK
	.align		4
.L_169:
        /*0048*/ 	.byte	0x03, 0x50
        /*004a*/ 	.short	0x0000


	//----- nvinfo : EIATTR_MAXREG_COUNT
	.align		4
        /*004c*/ 	.byte	0x03, 0x1b
        /*004e*/ 	.short	0x00ff


	//----- nvinfo : EIATTR_MERCURY_ISA_VERSION
	.align		4
        /*0050*/ 	.byte	0x03, 0x5f
        /*0052*/ 	.short	0x0101


	//----- nvinfo : EIATTR_VRC_CTA_INIT_COUNT
	.align		4
        /*0054*/ 	.byte	0x02, 0x4a
	.zero		1
	.zero		1


	//----- nvinfo : EIATTR_EXIT_INSTR_OFFSETS
	.align		4
        /*0058*/ 	.byte	0x04, 0x1c
        /*005a*/ 	.short	(.L_171 - .L_170)


	//   ....[0]....
.L_170:
        /*005c*/ 	.word	0x000000c0


	//   ....[1]....
        /*0060*/ 	.word	0x00000190


	//----- nvinfo : EIATTR_CBANK_PARAM_SIZE
	.align		4
.L_171:
        /*0064*/ 	.byte	0x03, 0x19
        /*0066*/ 	.short	0x0018


	//----- nvinfo : EIATTR_PARAM_CBANK
	.align		4
        /*0068*/ 	.byte	0x04, 0x0a
        /*006a*/ 	.short	(.L_173 - .L_172)
	.align		4
.L_172:
        /*006c*/ 	.word	index@(.nv.constant0._ZN17fastertransformer38transposeMatrix_COL32ToColMajor_kernelIfEEvPT_PKS1_ii)
        /*0070*/ 	.short	0x0380
        /*0072*/ 	.short	0x0018


	//----- nvinfo : EIATTR_SW_WAR
	.align		4
.L_173:
        /*0074*/ 	.byte	0x04, 0x36
        /*0076*/ 	.short	(.L_175 - .L_174)
.L_174:
        /*0078*/ 	.word	0x00000008
.L_175:


//--------------------- .nv.info._ZN17fastertransformer22rowMajorToCOL32_kernelEP5char4PKS0_ii --------------------------
	.section	.nv.info._ZN17fastertransformer22rowMajorToCOL32_kernelEP5char4PKS0_ii,"",@"SHT_CUDA_INFO"
	.sectionflags	@""
	.align	4


	//----- nvinfo : EIATTR_CUDA_API_VERSION
	.align		4
        /*0000*/ 	.byte	0x04, 0x37
        /*0002*/ 	.short	(.L_177 - .L_176)
.L_176:
        /*0004*/ 	.word	0x00000082


	//----- nvinfo : EIATTR_KPARAM_INFO
	.align		4
.L_177:
        /*0008*/ 	.byte	0x04, 0x17
        /*000a*/ 	.short	(.L_179 - .L_178)
.L_178:
        /*000c*/ 	.word	0x00000000
        /*0010*/ 	.short	0x0003
        /*0012*/ 	.short	0x0014
        /*0014*/ 	.byte	0x00, 0xf0, 0x11, 0x00


	//----- nvinfo : EIATTR_KPARAM_INFO
	.align		4
.L_179:
        /*0018*/ 	.byte	0x04, 0x17
        /*001a*/ 	.short	(.L_181 - .L_180)
.L_180:
        /*001c*/ 	.word	0x00000000
        /*0020*/ 	.short	0x0002
        /*0022*/ 	.short	0x0010
        /*0024*/ 	.byte	0x00, 0xf0, 0x11, 0x00


	//----- nvinfo : EIATTR_KPARAM_INFO
	.align		4
.L_181:
        /*0028*/ 	.byte	0x04, 0x17
        /*002a*/ 	.short	(.L_183 - .L_182)
.L_182:
        /*002c*/ 	.word	0x00000000
        /*0030*/ 	.short	0x0001
        /*0032*/ 	.short	0x0008
        /*0034*/ 	.byte	0x00, 0xf5, 0x21, 0x00


	//----- nvinfo : EIATTR_KPARAM_INFO
	.align		4
.L_183:
        /*0038*/ 	.byte	0x04, 0x17
        /*003a*/ 	.short	(.L_185 - .L_184)
.L_184:
        /*003c*/ 	.word	0x00000000
        /*0040*/ 	.short	0x0000
        /*0042*/ 	.short	0x0000
        /*0044*/ 	.byte	0x00, 0xf5, 0x21, 0x00


	//----- nvinfo : EIATTR_SPARSE_MMA_MASK
	.align		4
.L_185:
        /*0048*/ 	.byte	0x03, 0x50
        /*004a*/ 	.short	0x0000


	//----- nvinfo : EIATTR_MAXREG_COUNT
	.align		4
        /*004c*/ 	.byte	0x03, 0x1b
        /*004e*/ 	.short	0x00ff


	//----- nvinfo : EIATTR_MERCURY_ISA_VERSION
	.align		4
        /*0050*/ 	.byte	0x03, 0x5f
        /*0052*/ 	.short	0x0101


	//----- nvinfo : EIATTR_VRC_CTA_INIT_COUNT
	.align		4
        /*0054*/ 	.byte	0x02, 0x4a
	.zero		1
	.zero		1


	//----- nvinfo : EIATTR_EXIT_INSTR_OFFSETS
	.align		4
        /*0058*/ 	.byte	0x04, 0x1c
        /*005a*/ 	.short	(.L_187 - .L_186)


	//   ....[0]....
.L_186:
        /*005c*/ 	.word	0x000000d0


	//   ....[1]....
        /*0060*/ 	.word	0x00000260


	//----- nvinfo : EIATTR_CBANK_PARAM_SIZE
	.align		4
.L_187:
        /*0064*/ 	.byte	0x03, 0x19
        /*0066*/ 	.short	0x0018


	//----- nvinfo : EIATTR_PARAM_CBANK
	.align		4
        /*0068*/ 	.byte	0x04, 0x0a
        /*006a*/ 	.short	(.L_189 - .L_188)
	.align		4
.L_188:
        /*006c*/ 	.word	index@(.nv.constant0._ZN17fastertransformer22rowMajorToCOL32_kernelEP5char4PKS0_ii)
        /*0070*/ 	.short	0x0380
        /*0072*/ 	.short	0x0018


	//----- nvinfo : EIATTR_SW_WAR
	.align		4
.L_189:
        /*0074*/ 	.byte	0x04, 0x36
        /*0076*/ 	.short	(.L_191 - .L_190)
.L_190:
        /*0078*/ 	.word	0x00000008
.L_191:


//--------------------- .nv.info._ZN17fastertransformer38transposeMatrix_colMajorToCOL32_kernelI7__half2EEvPT_PKS2_ii --------------------------
	.section	.nv.info._ZN17fastertransformer38transposeMatrix_colMajorToCOL32_kernelI7__half2EEvPT_PKS2_ii,"",@"SHT_CUDA_INFO"
	.sectionflags	@""
	.align	4


	//----- nvinfo : EIATTR_CUDA_API_VERSION
	.align		4
        /*0000*/ 	.byte	0x04, 0x37
        /*0002*/ 	.short	(.L_193 - .L_192)
.L_192:
        /*0004*/ 	.word	0x00000082


	//----- nvinfo : EIATTR_KPARAM_INFO
	.align		4
.L_193:
        /*0008*/ 	.byte	0x04, 0x17
        /*000a*/ 	.short	(.L_195 - .L_194)
.L_194:
        /*000c*/ 	.word	0x00000000
        /*0010*/ 	.short	0x0003
        /*0012*/ 	.short	0x0014
        /*0014*/ 	.byte	0x00, 0xf0, 0x11, 0x00


	//----- nvinfo : EIATTR_KPARAM_INFO
	.align		4
.L_195:
        /*0018*/ 	.byte	0x04, 0x17
        /*001a*/ 	.short	(.L_197 - .L_196)
.L_196:
        /*001c*/ 	.word	0x00000000
        /*0020*/ 	.short	0x0002
        /*0022*/ 	.short	0x0010
        /*0024*/ 	.byte	0x00, 0xf0, 0x11, 0x00


	//----- nvinfo : EIATTR_KPARAM_INFO
	.align		4
.L_197:
        /*0028*/ 	.byte	0x04, 0x17
        /*002a*/ 	.short	(.L_199 - .L_198)
.L_198:
        /*002c*/ 	.word	0x00000000
        /*0030*/ 	.short	0x0001
        /*0032*/ 	.short	0x0008
        /*0034*/ 	.byte	0x00, 0xf5, 0x21, 0x00


	//----- nvinfo : EIATTR_KPARAM_INFO
	.align		4
.L_199:
        /*0038*/ 	.byte	0x04, 0x17
        /*003a*/ 	.short	(.L_201 - .L_200)
.L_200:
        /*003c*/ 	.word	0x00000000
        /*0040*/ 	.short	0x0000
        /*0042*/ 	.short	0x0000
        /*0044*/ 	.byte	0x00, 0xf5, 0x21, 0x00


	//----- nvinfo : EIATTR_SPARSE_MMA_MASK
	.align		4
.L_201:
        /*0048*/ 	.byte	0x03, 0x50
        /*004a*/ 	.short	0x0000


	//----- nvinfo : EIATTR_MAXREG_COUNT
	.align		4
        /*004c*/ 	.byte	0x03, 0x1b
        /*004e*/ 	.short	0x00ff


	//----- nvinfo : EIATTR_MERCURY_ISA_VERSION
	.align		4
        /*0050*/ 	.byte	0x03, 0x5f
        /*0052*/ 	.short	0x0101


	//----- nvinfo : EIATTR_VRC_CTA_INIT_COUNT
	.align		4
        /*0054*/ 	.byte	0x02, 0x4a
	.zero		1
	.zero		1


	//----- nvinfo : EIATTR_EXIT_INSTR_OFFSETS
	.align		4
        /*0058*/ 	.byte	0x04, 0x1c
        /*005a*/ 	.short	(.L_203 - .L_202)


	//   ....[0]....
.L_202:
        /*005c*/ 	.word	0x000000d0


	//   ....[1]....
        /*0060*/ 	.word	0x000001c0


	//----- nvinfo : EIATTR_CBANK_PARAM_SIZE
	.align		4
.L_203:
        /*0064*/ 	.byte	0x03, 0x19
        /*0066*/ 	.short	0x0018


	//----- nvinfo : EIATTR_PARAM_CBANK
	.align		4
        /*0068*/ 	.byte	0x04, 0x0a
        /*006a*/ 	.short	(.L_205 - .L_204)
	.align		4
.L_204:
        /*006c*/ 	.word	index@(.nv.constant0._ZN17fastertransformer38transposeMatrix_colMajorToCOL32_kernelI7__half2EEvPT_PKS2_ii)
        /*0070*/ 	.short	0x0380
        /*0072*/ 	.short	0x0018


	//----- nvinfo : EIATTR_SW_WAR
	.align		4
.L_205:
        /*0074*/ 	.byte	0x04, 0x36
        /*0076*/ 	.short	(.L_207 - .L_206)
.L_206:
        /*0078*/ 	.word	0x00000008
.L_207:


//--------------------- .nv.info._ZN17fastertransformer38transposeMatrix_COL32ToColMajor_kernelI7__half2EEvPT_PKS2_ii --------------------------
	.section	.nv.info._ZN17fastertransformer38transposeMatrix_COL32ToColMajor_kernelI7__half2EEvPT_PKS2_ii,"",@"SHT_CUDA_INFO"
	.sectionflags	@""
	.align	4


	//----- nvinfo : EIATTR_CUDA_API_VERSION
	.align		4
        /*0000*/ 	.byte	0x04, 0x37
        /*0002*/ 	.short	(.L_209 - .L_208)
.L_208:
        /*0004*/ 	.word	0x00000082


	//----- nvinfo : EIATTR_KPARAM_INFO
	.align		4
.L_209:
        /*0008*/ 	.byte	0x04, 0x17
        /*000a*/ 	.short	(.L_211 - .L_210)
.L_210:
        /*000c*/ 	.word	0x00000000
        /*0010*/ 	.short	0x0003
        /*0012*/ 	.short	0x0014
        /*0014*/ 	.byte	0x00, 0xf0, 0x11, 0x00


	//----- nvinfo : EIATTR_KPARAM_INFO
	.align		4
.L_211:
        /*0018*/ 	.byte	0x04, 0x17
        /*001a*/ 	.short	(.L_213 - .L_212)
.L_212:
        /*001c*/ 	.word	0x00000000
        /*0020*/ 	.short	0x0002
        /*0022*/ 	.short	0x0010
        /*0024*/ 	.byte	0x00, 0xf0, 0x11, 0x00


	//----- nvinfo : EIATTR_KPARAM_INFO
	.align		4
.L_213:
        /*0028*/ 	.byte	0x04, 0x17
        /*002a*/ 	.short	(.L_215 - .L_214)
.L_214:
        /*002c*/ 	.word	0x00000000
        /*0030*/ 	.short	0x0001
        /*0032*/ 	.short	0x0008
        /*0034*/ 	.byte	0x00, 0xf5, 0x21, 0x00


	//----- nvinfo : EIATTR_KPARAM_INFO
	.align		4
.L_215:
        /*0038*/ 	.byte	0x04, 0x17
        /*003a*/ 	.short	(.L_217 - .L_216)
.L_216:
        /*003c*/ 	.word	0x00000000
        /*0040*/ 	.short	0x0000
        /*0042*/ 	.short	0x0000
        /*0044*/ 	.byte	0x00, 0xf5, 0x21, 0x00


	//----- nvinfo : EIATTR_SPARSE_MMA_MASK
	.align		4
.L_217:
        /*0048*/ 	.byte	0x03, 0x50
        /*004a*/ 	.short	0x0000


	//----- nvinfo : EIATTR_MAXREG_COUNT
	.align		4
        /*004c*/ 	.byte	0x03, 0x1b
        /*004e*/ 	.short	0x00ff


	//----- nvinfo : EIATTR_MERCURY_ISA_VERSION
	.align		4
        /*0050*/ 	.byte	0x03, 0x5f
        /*0052*/ 	.short	0x0101


	//----- nvinfo : EIATTR_VRC_CTA_INIT_COUNT
	.align		4
        /*0054*/ 	.byte	0x02, 0x4a
	.zero		1
	.zero		1


	//----- nvinfo : EIATTR_EXIT_INSTR_OFFSETS
	.align		4
        /*0058*/ 	.byte	0x04, 0x1c
        /*005a*/ 	.short	(.L_219 - .L_218)


	//   ....[0]....
.L_218:
        /*005c*/ 	.word	0x000000d0


	//   ....[1]....
        /*0060*/ 	.word	0x000001c0


	//----- nvinfo : EIATTR_CBANK_PARAM_SIZE
	.align		4
.L_219:
        /*0064*/ 	.byte	0x03, 0x19
        /*0066*/ 	.short	0x0018


	//----- nvinfo : EIATTR_PARAM_CBANK
	.align		4
        /*0068*/ 	.byte	0x04, 0x0a
        /*006a*/ 	.short	(.L_221 - .L_220)
	.align		4
.L_220:
        /*006c*/ 	.word	index@(.nv.constant0._ZN17fastertransformer38transposeMatrix_COL32ToColMajor_kernelI7__half2EEvPT_PKS2_ii)
        /*0070*/ 	.short	0x0380
        /*0072*/ 	.short	0x0018


	//----- nvinfo : EIATTR_SW_WAR
	.align		4
.L_221:
        /*0074*/ 	.byte	0x04, 0x36
        /*0076*/ 	.short	(.L_223 - .L_222)
.L_222:
        /*0078*/ 	.word	0x00000008
.L_223:


//--------------------- .nv.callgraph             --------------------------
	.section	.nv.callgraph,"",@"SHT_CUDA_CALLGRAPH"
	.align	4
	.sectionentsize	8
	.align		4
        /*0000*/ 	.word	0x00000000
	.align		4
        /*0004*/ 	.word	0xffffffff
	.align		4
        /*0008*/ 	.word	0x00000000
	.align		4
        /*000c*/ 	.word	0xfffffffe
	.align		4
        /*0010*/ 	.word	0x00000000
	.align		4
        /*0014*/ 	.word	0xfffffffd
	.align		4
        /*0018*/ 	.word	0x00000000
	.align		4
        /*001c*/ 	.word	0xfffffffc


//--------------------- .text._ZN17fastertransformer47transposeMatrix_colMajorToCOL32_quantize_kernelI6__halfEEvP5char4PKT_iiPKf --------------------------
	.section	.text._ZN17fastertransformer47transposeMatrix_colMajorToCOL32_quantize_kernelI6__halfEEvP5char4PKT_iiPKf,"ax",@progbits
	.align	128
        .global         _ZN17fastertransformer47transposeMatrix_colMajorToCOL32_quantize_kernelI6__halfEEvP5char4PKT_iiPKf
        .type           _ZN17fastertransformer47transposeMatrix_colMajorToCOL32_quantize_kernelI6__halfEEvP5char4PKT_iiPKf,@function
        .size           _ZN17fastertransformer47transposeMatrix_colMajorToCOL32_quantize_kernelI6__halfEEvP5char4PKT_iiPKf,(.L_x_10 - _ZN17fastertransformer47transposeMatrix_colMajorToCOL32_quantize_kernelI6__halfEEvP5char4PKT_iiPKf)
        .other          _ZN17fastertransformer47transposeMatrix_colMajorToCOL32_quantize_kernelI6__halfEEvP5char4PKT_iiPKf,@"STO_CUDA_ENTRY STV_DEFAULT"
_ZN17fastertransformer47transposeMatrix_colMajorToCOL32_quantize_kernelI6__halfEEvP5char4PKT_iiPKf:
.text._ZN17fastertransformer47transposeMatrix_colMajorToCOL32_quantize_kernelI6__halfEEvP5char4PKT_iiPKf:
[----:B------:R-:W-:Y:S01]  /*0000*/  LDC R1, c[0x0][0x37c] ;  /* 0x0000df00ff017b82 */ /* 0x000fe20000000800 */
[----:B------:R-:W0:Y:S07]  /*0010*/  S2R R3, SR_TID.X ;  /* 0x0000000000037919 */ /* 0x000e2e0000002100 */
[----:B------:R-:W0:Y:S01]  /*0020*/  LDC R0, c[0x0][0x360] ;  /* 0x0000d800ff007b82 */ /* 0x000e220000000800 */
[----:B------:R-:W1:Y:S01]  /*0030*/  LDCU.64 UR6, c[0x0][0x390] ;  /* 0x00007200ff0677ac */ /* 0x000e620008000a00 */
[----:B------:R-:W2:Y:S06]  /*0040*/  S2R R5, SR_TID.Y ;  /* 0x0000000000057919 */ /* 0x000eac0000002200 */
[----:B------:R-:W0:Y:S08]  /*0050*/  S2UR UR4, SR_CTAID.X ;  /* 0x00000000000479c3 */ /* 0x000e300000002500 */
[----:B------:R-:W2:Y:S08]  /*0060*/  S2UR UR5, SR_CTAID.Y ;  /* 0x00000000000579c3 */ /* 0x000eb00000002600 */
[----:B------:R-:W2:Y:S01]  /*0070*/  LDC R6, c[0x0][0x364] ;  /* 0x0000d900ff067b82 */ /* 0x000ea20000000800 */
[----:B0-----:R-:W-:-:S04]  /*0080*/  IMAD R0, R0, UR4, R3 ;  /* 0x0000000400007c24 */ /* 0x001fc8000f8e0203 */
[----:B------:R-:W-:Y:S02]  /*0090*/  IMAD.SHL.U32 R0, R0, 0x4, RZ ;  /* 0x0000000400007824 */ /* 0x000fe400078e00ff */
[----:B--2---:R-:W-:-:S05]  /*00a0*/  IMAD R6, R6, UR5, R5 ;  /* 0x0000000506067c24 */ /* 0x004fca000f8e0205 */
[----:B-1----:R-:W-:-:S04]  /*00b0*/  ISETP.GE.AND P0, PT, R6, UR7, PT ;  /* 0x0000000706007c0c */ /* 0x002fc8000bf06270 */
[----:B------:R-:W-:-:S13]  /*00c0*/  ISETP.GE.OR P0, PT, R0, UR6, P0 ;  /* 0x0000000600007c0c */ /* 0x000fda0008706670 */
[----:B------:R-:W-:Y:S05]  /*00d0*/  @P0 EXIT ;  /* 0x000000000000094d */ /* 0x000fea0003800000 */
[----:B------:R-:W0:Y:S01]  /*00e0*/  LDCU.128 UR8, c[0x0][0x380] ;  /* 0x00007000ff0877ac */ /* 0x000e220008000c00 */
[----:B------:R-:W-:Y:S01]  /*00f0*/  IMAD R5, R6, UR6, RZ ;  /* 0x0000000606057c24 */ /* 0x000fe2000f8e02ff */
[----:B------:R-:W1:Y:S01]  /*0100*/  LDC.64 R2, c[0x0][0x398] ;  /* 0x0000e600ff027b82 */ /* 0x000e620000000a00 */
[----:B------:R-:W-:Y:S01]  /*0110*/  SHF.R.S32.HI R4, RZ, 0x1f, R0 ;  /* 0x0000001fff047819 */ /* 0x000fe20000011400 */
[----:B------:R-:W1:Y:S02]  /*0120*/  LDCU.64 UR4, c[0x0][0x358] ;  /* 0x00006b00ff0477ac */ /* 0x000e640008000a00 */
[----:B------:R-:W-:-:S04]  /*0130*/  IADD3 R7, P0, PT, R0, R5, RZ ;  /* 0x0000000500077210 */ /* 0x000fc80007f1e0ff */
[----:B------:R-:W-:Y:S02]  /*0140*/  LEA.HI.X.SX32 R8, R5, R4, 0x1, P0 ;  /* 0x0000000405087211 */ /* 0x000fe400000f0eff */
[----:B0-----:R-:W-:-:S04]  /*0150*/  LEA R4, P0, R7, UR10, 0x1 ;  /* 0x0000000a07047c11 */ /* 0x001fc8000f8008ff */
[----:B------:R-:W-:Y:S01]  /*0160*/  LEA.HI.X R5, R7, UR11, R8, 0x1, P0 ;  /* 0x0000000b07057c11 */ /* 0x000fe200080f0c08 */
[----:B-1----:R0:W2:Y:S04]  /*0170*/  LDG.E.CONSTANT R2, desc[UR4][R2.64] ;  /* 0x0000000402027981 */ /* 0x0020a8000c1e9900 */
[----:B------:R-:W3:Y:S04]  /*0180*/  LDG.E.U16.CONSTANT R7, desc[UR4][R4.64] ;  /* 0x0000000404077981 */ /* 0x000ee8000c1e9500 */
[----:B------:R-:W4:Y:S04]  /*0190*/  LDG.E.U16.CONSTANT R10, desc[UR4][R4.64+0x4] ;  /* 0x00000404040a7981 */ /* 0x000f28000c1e9500 */
[----:B------:R-:W5:Y:S04]  /*01a0*/  LDG.E.U16.CONSTANT R8, desc[UR4][R4.64+0x2] ;  /* 0x0000020404087981 */ /* 0x000f68000c1e9500 */
[----:B------:R-:W5:Y:S01]  /*01b0*/  LDG.E.U16.CONSTANT R12, desc[UR4][R4.64+0x6] ;  /* 0x00000604040c7981 */ /* 0x000f62000c1e9500 */
[----:B0-----:R-:W-:-:S02]  /*01c0*/  LOP3.LUT R3, R0, 0x1c, RZ, 0xc0, !PT ;  /* 0x0000001c00037812 */ /* 0x001fc400078ec0ff */
[----:B------:R-:W-:Y:S02]  /*01d0*/  LOP3.LUT R0, R0, 0xffffffe0, RZ, 0xc0, !PT ;  /* 0xffffffe000007812 */ /* 0x000fe400078ec0ff */
[----:B------:R-:W-:-:S05]  /*01e0*/  LEA R3, R6, R3, 0x5 ;  /* 0x0000000306037211 */ /* 0x000fca00078e28ff */
[----:B------:R-:W-:Y:S02]  /*01f0*/  IMAD R3, R0, UR7, R3 ;  /* 0x0000000700037c24 */ /* 0x000fe4000f8e0203 */
[----:B---3--:R-:W-:Y:S02]  /*0200*/  HADD2.F32 R7, -RZ, R7.H0_H0 ;  /* 0x20000007ff077230 */ /* 0x008fe40000004100 */
[----:B----4-:R-:W-:-:S03]  /*0210*/  HADD2.F32 R11, -RZ, R10.H0_H0 ;  /* 0x2000000aff0b7230 */ /* 0x010fc60000004100 */
[C---:B--2---:R-:W-:Y:S01]  /*0220*/  FMUL.FTZ R7, R2.reuse, R7 ;  /* 0x0000000702077220 */ /* 0x044fe20000410000 */
[----:B-----5:R-:W-:Y:S02]  /*0230*/  HADD2.F32 R9, -RZ, R8.H0_H0 ;  /* 0x20000008ff097230 */ /* 0x020fe40000004100 */
[C---:B------:R-:W-:Y:S01]  /*0240*/  FMUL.FTZ R11, R2.reuse, R11 ;  /* 0x0000000b020b7220 */ /* 0x040fe20000410000 */
[----:B------:R-:W-:Y:S02]  /*0250*/  HADD2.F32 R13, -RZ, R12.H0_H0 ;  /* 0x2000000cff0d7230 */ /* 0x000fe40000004100 */
[----:B------:R-:W-:-:S03]  /*0260*/  FMUL.FTZ R9, R2, R9 ;  /* 0x0000000902097220 */ /* 0x000fc60000410000 */
[----:B------:R-:W-:Y:S01]  /*0270*/  FMUL.FTZ R13, R2, R13 ;  /* 0x0000000d020d7220 */ /* 0x000fe20000410000 */
[----:B------:R-:W-:Y:S08]  /*0280*/  F2I.S8.NTZ R7, R7 ;  /* 0x0000000700077305 */ /* 0x000ff00000202100 */
[----:B------:R-:W0:Y:S08]  /*0290*/  F2I.S8.NTZ R8, R9 ;  /* 0x0000000900087305 */ /* 0x000e300000202100 */
[----:B------:R-:W-:Y:S08]  /*02a0*/  F2I.S8.NTZ R11, R11 ;  /* 0x0000000b000b7305 */ /* 0x000ff00000202100 */
[----:B------:R-:W1:Y:S01]  /*02b0*/  F2I.S8.NTZ R4, R13 ;  /* 0x0000000d00047305 */ /* 0x000e620000202100 */
[----:B------:R-:W-:-:S02]  /*02c0*/  IADD3 R2, P0, PT, R3, UR8, RZ ;  /* 0x0000000803027c10 */ /* 0x000fc4000ff1e0ff */
[----:B0-----:R-:W-:-:S03]  /*02d0*/  PRMT R7, R7, 0x3340, R8 ;  /* 0x0000334007077816 */ /* 0x001fc60000000008 */
[----:B------:R-:W-:Y:S01]  /*02e0*/  IMAD.X R3, RZ, RZ, UR9, P0 ;  /* 0x00000009ff037e24 */ /* 0x000fe200080e06ff */
[----:B-1----:R-:W-:-:S04]  /*02f0*/  PRMT R4, R11, 0x3340, R4 ;  /* 0x000033400b047816 */ /* 0x002fc80000000004 */
[----:B------:R-:W-:-:S05]  /*0300*/  PRMT R7, R7, 0x5410, R4 ;  /* 0x0000541007077816 */ /* 0x000fca0000000004 */
[----:B------:R-:W-:Y:S01]  /*0310*/  STG.E desc[UR4][R2.64], R7 ;  /* 0x0000000702007986 */ /* 0x000fe2000c101904 */
[----:B------:R-:W-:Y:S05]  /*0320*/  EXIT ;  /* 0x000000000000794d */ /* 0x000fea0003800000 */
.L_x_0:
[----:B------:R-:W-:-:S00]  /*0330*/  BRA `(.L_x_0) ;  /* 0xfffffffc00fc7947 */ /* 0x000fc0000383ffff */
[----:B------:R-:W-:-:S00]  /*0340*/  NOP ;  /* 0x0000000000007918 */ /* 0x000fc00000000000 */
        /* <DEDUP_REMOVED lines=11> */
.L_x_10:


//--------------------- .text._ZN17fastertransformer47transposeMatrix_colMajorToCOL32_quantize_kernelIfEEvP5char4PKT_iiPKf --------------------------
	.section	.text._ZN17fastertransformer47transposeMatrix_colMajorToCOL32_quantize_kernelIfEEvP5char4PKT_iiPKf,"ax",@progbits
	.align	128
        .global         _ZN17fastertransformer47transposeMatrix_colMajorToCOL32_quantize_kernelIfEEvP5char4PKT_iiPKf
        .type           _ZN17fastertransformer47transposeMatrix_colMajorToCOL32_quantize_kernelIfEEvP5char4PKT_iiPKf,@function
        .size           _ZN17fastertransformer47transposeMatrix_colMajorToCOL32_quantize_kernelIfEEvP5char4PKT_iiPKf,(.L_x_11 - _ZN17fastertransformer47transposeMatrix_colMajorToCOL32_quantize_kernelIfEEvP5char4PKT_iiPKf)
        .other          _ZN17fastertransformer47transposeMatrix_colMajorToCOL32_quantize_kernelIfEEvP5char4PKT_iiPKf,@"STO_CUDA_ENTRY STV_DEFAULT"
_ZN17fastertransformer47transposeMatrix_colMajorToCOL32_quantize_kernelIfEEvP5char4PKT_iiPKf:
.text._ZN17fastertransformer47transposeMatrix_colMajorToCOL32_quantize_kernelIfEEvP5char4PKT_iiPKf:
        /* <DEDUP_REMOVED lines=15> */
[----:B------:R-:W1:Y:S01]  /*00f0*/  LDC.64 R2, c[0x0][0x398] ;  /* 0x0000e600ff027b82 */ /* 0x000e620000000a00 */
[----:B------:R-:W-:Y:S01]  /*0100*/  IMAD R5, R6, UR6, RZ ;  /* 0x0000000606057c24 */ /* 0x000fe2000f8e02ff */
[----:B------:R-:W-:Y:S01]  /*0110*/  SHF.R.S32.HI R4, RZ, 0x1f, R0 ;  /* 0x0000001fff047819 */ /* 0x000fe20000011400 */
[----:B------:R-:W1:Y:S03]  /*0120*/  LDCU.64 UR4, c[0x0][0x358] ;  /* 0x00006b00ff0477ac */ /* 0x000e660008000a00 */
[----:B------:R-:W-:-:S04]  /*0130*/  IADD3 R7, P0, PT, R0, R5, RZ ;  /* 0x0000000500077210 */ /* 0x000fc80007f1e0ff */
[----:B------:R-:W-:Y:S02]  /*0140*/  LEA.HI.X.SX32 R8, R5, R4, 0x1, P0 ;  /* 0x0000000405087211 */ /* 0x000fe400000f0eff */
[----:B0-----:R-:W-:-:S04]  /*0150*/  LEA R4, P0, R7, UR10, 0x2 ;  /* 0x0000000a07047c11 */ /* 0x001fc8000f8010ff */
[----:B------:R-:W-:Y:S01]  /*0160*/  LEA.HI.X R5, R7, UR11, R8, 0x2, P0 ;  /* 0x0000000b07057c11 */ /* 0x000fe200080f1408 */
[----:B-1----:R0:W2:Y:S04]  /*0170*/  LDG.E.CONSTANT R2, desc[UR4][R2.64] ;  /* 0x0000000402027981 */ /* 0x0020a8000c1e9900 */
[----:B------:R-:W2:Y:S04]  /*0180*/  LDG.E.CONSTANT R7, desc[UR4][R4.64] ;  /* 0x0000000404077981 */ /* 0x000ea8000c1e9900 */
[----:B------:R-:W3:Y:S04]  /*0190*/  LDG.E.CONSTANT R11, desc[UR4][R4.64+0x8] ;  /* 0x00000804040b7981 */ /* 0x000ee8000c1e9900 */
[----:B------:R-:W4:Y:S04]  /*01a0*/  LDG.E.CONSTANT R9, desc[UR4][R4.64+0x4] ;  /* 0x0000040404097981 */ /* 0x000f28000c1e9900 */
[----:B------:R-:W5:Y:S01]  /*01b0*/  LDG.E.CONSTANT R13, desc[UR4][R4.64+0xc] ;  /* 0x00000c04040d7981 */ /* 0x000f62000c1e9900 */
[----:B0-----:R-:W-:-:S02]  /*01c0*/  LOP3.LUT R3, R0, 0x1c, RZ, 0xc0, !PT ;  /* 0x0000001c00037812 */ /* 0x001fc400078ec0ff */
[----:B------:R-:W-:-:S03]  /*01d0*/  LOP3.LUT R0, R0, 0xffffffe0, RZ, 0xc0, !PT ;  /* 0xffffffe000007812 */ /* 0x000fc600078ec0ff */
[----:B------:R-:W-:-:S04]  /*01e0*/  IMAD R3, R6, 0x20, R3 ;  /* 0x0000002006037824 */ /* 0x000fc800078e0203 */
[----:B------:R-:W-:Y:S02]  /*01f0*/  IMAD R3, R0, UR7, R3 ;  /* 0x0000000700037c24 */ /* 0x000fe4000f8e0203 */
[C---:B--2---:R-:W-:Y:S01]  /*0200*/  FMUL.FTZ R7, R2.reuse, R7 ;  /* 0x0000000702077220 */ /* 0x044fe20000410000 */
[C---:B---3--:R-:W-:Y:S01]  /*0210*/  FMUL.FTZ R11, R2.reuse, R11 ;  /* 0x0000000b020b7220 */ /* 0x048fe20000410000 */
[C---:B----4-:R-:W-:Y:S01]  /*0220*/  FMUL.FTZ R9, R2.reuse, R9 ;  /* 0x0000000902097220 */ /* 0x050fe20000410000 */
[----:B-----5:R-:W-:-:S03]  /*0230*/  FMUL.FTZ R13, R2, R13 ;  /* 0x0000000d020d7220 */ /* 0x020fc60000410000 */
        /* <DEDUP_REMOVED lines=11> */
.L_x_1:
        /* <DEDUP_REMOVED lines=9> */
.L_x_11:


//--------------------- .text._ZN17fastertransformer38transposeMatrix_colMajorToCOL32_kernelI6__halfEEvPT_PKS2_ii --------------------------
	.section	.text._ZN17fastertransformer38transposeMatrix_colMajorToCOL32_kernelI6__halfEEvPT_PKS2_ii,"ax",@progbits
	.align	128
        .global         _ZN17fastertransformer38transposeMatrix_colMajorToCOL32_kernelI6__halfEEvPT_PKS2_ii
        .type           _ZN17fastertransformer38transposeMatrix_colMajorToCOL32_kernelI6__halfEEvPT_PKS2_ii,@function
        .size           _ZN17fastertransformer38transposeMatrix_colMajorToCOL32_kernelI6__halfEEvPT_PKS2_ii,(.L_x_12 - _ZN17fastertransformer38transposeMatrix_colMajorToCOL32_kernelI6__halfEEvPT_PKS2_ii)
        .other          _ZN17fastertransformer38transposeMatrix_colMajorToCOL32_kernelI6__halfEEvPT_PKS2_ii,@"STO_CUDA_ENTRY STV_DEFAULT"
_ZN17fastertransformer38transposeMatrix_colMajorToCOL32_kernelI6__halfEEvPT_PKS2_ii:
.text._ZN17fastertransformer38transposeMatrix_colMajorToCOL32_kernelI6__halfEEvPT_PKS2_ii:
[----:B------:R-:W-:Y:S01]  /*0000*/  LDC R1, c[0x0][0x37c] ;  /* 0x0000df00ff017b82 */ /* 0x000fe20000000800 */
[----:B------:R-:W0:Y:S07]  /*0010*/  S2R R5, SR_TID.Y ;  /* 0x0000000000057919 */ /* 0x000e2e0000002200 */
[----:B------:R-:W1:Y:S01]  /*0020*/  LDC R0, c[0x0][0x360] ;  /* 0x0000d800ff007b82 */ /* 0x000e620000000800 */
[----:B------:R-:W2:Y:S01]  /*0030*/  LDCU.64 UR6, c[0x0][0x390] ;  /* 0x00007200ff0677ac */ /* 0x000ea20008000a00 */
[----:B------:R-:W1:Y:S06]  /*0040*/  S2R R3, SR_TID.X ;  /* 0x0000000000037919 */ /* 0x000e6c0000002100 */
[----:B------:R-:W0:Y:S08]  /*0050*/  S2UR UR5, SR_CTAID.Y ;  /* 0x00000000000579c3 */ /* 0x000e300000002600 */
[----:B------:R-:W0:Y:S08]  /*0060*/  LDC R6, c[0x0][0x364] ;  /* 0x0000d900ff067b82 */ /* 0x000e300000000800 */
[----:B------:R-:W1:Y:S01]  /*0070*/  S2UR UR4, SR_CTAID.X ;  /* 0x00000000000479c3 */ /* 0x000e620000002500 */
[----:B0-----:R-:W-:-:S05]  /*0080*/  IMAD R6, R6, UR5, R5 ;  /* 0x0000000506067c24 */ /* 0x001fca000f8e0205 */
[----:B--2---:R-:W-:Y:S01]  /*0090*/  ISETP.GE.AND P0, PT, R6, UR7, PT ;  /* 0x0000000706007c0c */ /* 0x004fe2000bf06270 */
[----:B-1----:R-:W-:-:S05]  /*00a0*/  IMAD R0, R0, UR4, R3 ;  /* 0x0000000400007c24 */ /* 0x002fca000f8e0203 */
[----:B------:R-:W-:-:S13]  /*00b0*/  ISETP.GE.OR P0, PT, R0, UR6, P0 ;  /* 0x0000000600007c0c */ /* 0x000fda0008706670 */
[----:B------:R-:W-:Y:S05]  /*00c0*/  @P0 EXIT ;  /* 0x000000000000094d */ /* 0x000fea0003800000 */
[----:B------:R-:W0:Y:S01]  /*00d0*/  LDCU.64 UR8, c[0x0][0x388] ;  /* 0x00007100ff0877ac */ /* 0x000e220008000a00 */
[----:B------:R-:W-:Y:S01]  /*00e0*/  IMAD R3, R6, UR6, RZ ;  /* 0x0000000606037c24 */ /* 0x000fe2000f8e02ff */
[----:B------:R-:W-:Y:S01]  /*00f0*/  SHF.R.S32.HI R2, RZ, 0x1f, R0 ;  /* 0x0000001fff027819 */ /* 0x000fe20000011400 */
[----:B------:R-:W1:Y:S03]  /*0100*/  LDCU.64 UR4, c[0x0][0x358] ;  /* 0x00006b00ff0477ac */ /* 0x000e660008000a00 */
[----:B------:R-:W-:-:S04]  /*0110*/  IADD3 R5, P0, PT, R0, R3, RZ ;  /* 0x0000000300057210 */ /* 0x000fc80007f1e0ff */
[----:B------:R-:W-:Y:S02]  /*0120*/  LEA.HI.X.SX32 R2, R3, R2, 0x1, P0 ;  /* 0x0000000203027211 */ /* 0x000fe400000f0eff */
[----:B0-----:R-:W-:-:S04]  /*0130*/  LEA R4, P0, R5, UR8, 0x1 ;  /* 0x0000000805047c11 */ /* 0x001fc8000f8008ff */
[----:B------:R-:W-:Y:S02]  /*0140*/  LEA.HI.X R5, R5, UR9, R2, 0x1, P0 ;  /* 0x0000000905057c11 */ /* 0x000fe400080f0c02 */
[----:B------:R-:W0:Y:S04]  /*0150*/  LDC.64 R2, c[0x0][0x380] ;  /* 0x0000e000ff027b82 */ /* 0x000e280000000a00 */
[----:B-1----:R-:W2:Y:S01]  /*0160*/  LDG.E.U16.CONSTANT R5, desc[UR4][R4.64] ;  /* 0x0000000404057981 */ /* 0x002ea2000c1e9500 */
[C---:B------:R-:W-:Y:S02]  /*0170*/  LOP3.LUT R7, R0.reuse, 0x1f, RZ, 0xc0, !PT ;  /* 0x0000001f00077812 */ /* 0x040fe400078ec0ff */
[----:B------:R-:W-:-:S03]  /*0180*/  LOP3.LUT R0, R0, 0xffffffe0, RZ, 0xc0, !PT ;  /* 0xffffffe000007812 */ /* 0x000fc600078ec0ff */
[----:B------:R-:W-:-:S04]  /*0190*/  IMAD R7, R6, 0x20, R7 ;  /* 0x0000002006077824 */ /* 0x000fc800078e0207 */
[----:B------:R-:W-:-:S04]  /*01a0*/  IMAD R7, R0, UR7, R7 ;  /* 0x0000000700077c24 */ /* 0x000fc8000f8e0207 */
[----:B0-----:R-:W-:-:S05]  /*01b0*/  IMAD.WIDE.U32 R2, R7, 0x2, R2 ;  /* 0x0000000207027825 */ /* 0x001fca00078e0002 */
[----:B--2---:R-:W-:Y:S01]  /*01c0*/  STG.E.U16 desc[UR4][R2.64], R5 ;  /* 0x0000000502007986 */ /* 0x004fe2000c101504 */
[----:B------:R-:W-:Y:S05]  /*01d0*/  EXIT ;  /* 0x000000000000794d */ /* 0x000fea0003800000 */
.L_x_2:
        /* <DEDUP_REMOVED lines=10> */
.L_x_12:


//--------------------- .text._ZN17fastertransformer38transposeMatrix_colMajorToCOL32_kernelIfEEvPT_PKS1_ii --------------------------
	.section	.text._ZN17fastertransformer38transposeMatrix_colMajorToCOL32_kernelIfEEvPT_PKS1_ii,"ax",@progbits
	.align	128
        .global         _ZN17fastertransformer38transposeMatrix_colMajorToCOL32_kernelIfEEvPT_PKS1_ii
        .type           _ZN17fastertransformer38transposeMatrix_colMajorToCOL32_kernelIfEEvPT_PKS1_ii,@function
        .size           _ZN17fastertransformer38transposeMatrix_colMajorToCOL32_kernelIfEEvPT_PKS1_ii,(.L_x_13 - _ZN17fastertransformer38transposeMatrix_colMajorToCOL32_kernelIfEEvPT_PKS1_ii)
        .other          _ZN17fastertransformer38transposeMatrix_colMajorToCOL32_kernelIfEEvPT_PKS1_ii,@"STO_CUDA_ENTRY STV_DEFAULT"
_ZN17fastertransformer38transposeMatrix_colMajorToCOL32_kernelIfEEvPT_PKS1_ii:
.text._ZN17fastertransformer38transposeMatrix_colMajorToCOL32_kernelIfEEvPT_PKS1_ii:
        /* <DEDUP_REMOVED lines=22> */
[----:B-1----:R-:W2:Y:S01]  /*0160*/  LDG.E.CONSTANT R5, desc[UR4][R4.64] ;  /* 0x0000000404057981 */ /* 0x002ea2000c1e9900 */
[C---:B------:R-:W-:Y:S02]  /*0170*/  LOP3.LUT R7, R0.reuse, 0x1f, RZ, 0xc0, !PT ;  /* 0x0000001f00077812 */ /* 0x040fe400078ec0ff */
[----:B------:R-:W-:-:S03]  /*0180*/  LOP3.LUT R0, R0, 0xffffffe0, RZ, 0xc0, !PT ;  /* 0xffffffe000007812 */ /* 0x000fc600078ec0ff */
[----:B------:R-:W-:-:S04]  /*0190*/  IMAD R7, R6, 0x20, R7 ;  /* 0x0000002006077824 */ /* 0x000fc800078e0207 */
[----:B------:R-:W-:-:S04]  /*01a0*/  IMAD R7, R0, UR7, R7 ;  /* 0x0000000700077c24 */ /* 0x000fc8000f8e0207 */
[----:B0-----:R-:W-:-:S05]  /*01b0*/  IMAD.WIDE.U32 R2, R7, 0x4, R2 ;  /* 0x0000000407027825 */ /* 0x001fca00078e0002 */
[----:B--2---:R-:W-:Y:S01]  /*01c0*/  STG.E desc[UR4][R2.64], R5 ;  /* 0x0000000502007986 */ /* 0x004fe2000c101904 */
[----:B------:R-:W-:Y:S05]  /*01d0*/  EXIT ;  /* 0x000000000000794d */ /* 0x000fea0003800000 */
.L_x_3:
        /* <DEDUP_REMOVED lines=10> */
.L_x_13:


//--------------------- .text._ZN17fastertransformer38transposeMatrix_COL32ToColMajor_kernelIaEEvPT_PKS1_ii --------------------------
	.section	.text._ZN17fastertransformer38transposeMatrix_COL32ToColMajor_kernelIaEEvPT_PKS1_ii,"ax",@progbits
	.align	128
        .global         _ZN17fastertransformer38transposeMatrix_COL32ToColMajor_kernelIaEEvPT_PKS1_ii
        .type           _ZN17fastertransformer38transposeMatrix_COL32ToColMajor_kernelIaEEvPT_PKS1_ii,@function
        .size           _ZN17fastertransformer38transposeMatrix_COL32ToColMajor_kernelIaEEvPT_PKS1_ii,(.L_x_14 - _ZN17fastertransformer38transposeMatrix_COL32ToColMajor_kernelIaEEvPT_PKS1_ii)
        .other          _ZN17fastertransformer38transposeMatrix_COL32ToColMajor_kernelIaEEvPT_PKS1_ii,@"STO_CUDA_ENTRY STV_DEFAULT"
_ZN17fastertransformer38transposeMatrix_COL32ToColMajor_kernelIaEEvPT_PKS1_ii:
.text._ZN17fastertransformer38transposeMatrix_COL32ToColMajor_kernelIaEEvPT_PKS1_ii:
        /* <DEDUP_REMOVED lines=13> */
[----:B------:R-:W0:Y:S01]  /*00d0*/  LDCU.128 UR8, c[0x0][0x380] ;  /* 0x00007000ff0877ac */ /* 0x000e220008000c00 */
[C---:B------:R-:W-:Y:S02]  /*00e0*/  LOP3.LUT R4, R0.reuse, 0x1f, RZ, 0xc0, !PT ;  /* 0x0000001f00047812 */ /* 0x040fe400078ec0ff */
[----:B------:R-:W-:Y:S01]  /*00f0*/  LOP3.LUT R2, R0, 0xffffffe0, RZ, 0xc0, !PT ;  /* 0xffffffe000027812 */ /* 0x000fe200078ec0ff */
[----:B------:R-:W1:Y:S02]  /*0100*/  LDCU.64 UR4, c[0x0][0x358] ;  /* 0x00006b00ff0477ac */ /* 0x000e640008000a00 */
[----:B------:R-:W-:-:S04]  /*0110*/  IMAD R3, R5, 0x20, R4 ;  /* 0x0000002005037824 */ /* 0x000fc800078e0204 */
[----:B------:R-:W-:-:S05]  /*0120*/  IMAD R2, R2, UR6, R3 ;  /* 0x0000000602027c24 */ /* 0x000fca000f8e0203 */
[----:B0-----:R-:W-:-:S05]  /*0130*/  IADD3 R2, P0, PT, R2, UR10, RZ ;  /* 0x0000000a02027c10 */ /* 0x001fca000ff1e0ff */
[----:B------:R-:W-:-:S06]  /*0140*/  IMAD.X R3, RZ, RZ, UR11, P0 ;  /* 0x0000000bff037e24 */ /* 0x000fcc00080e06ff */
[----:B-1----:R-:W2:Y:S01]  /*0150*/  LDG.E.S8.CONSTANT R3, desc[UR4][R2.64] ;  /* 0x0000000402037981 */ /* 0x002ea2000c1e9300 */
[----:B------:R-:W-:-:S05]  /*0160*/  IMAD R0, R5, UR7, R0 ;  /* 0x0000000705007c24 */ /* 0x000fca000f8e0200 */
[----:B------:R-:W-:-:S04]  /*0170*/  IADD3 R4, P0, PT, R0, UR8, RZ ;  /* 0x0000000800047c10 */ /* 0x000fc8000ff1e0ff */
[----:B------:R-:W-:-:S05]  /*0180*/  LEA.HI.X.SX32 R5, R0, UR9, 0x1, P0 ;  /* 0x0000000900057c11 */ /* 0x000fca00080f0eff */
[----:B--2---:R-:W-:Y:S01]  /*0190*/  STG.E.U8 desc[UR4][R4.64], R3 ;  /* 0x0000000304007986 */ /* 0x004fe2000c101104 */
[----:B------:R-:W-:Y:S05]  /*01a0*/  EXIT ;  /* 0x000000000000794d */ /* 0x000fea0003800000 */
.L_x_4:
        /* <DEDUP_REMOVED lines=13> */
.L_x_14:


//--------------------- .text._ZN17fastertransformer38transposeMatrix_COL32ToColMajor_kernelI6__halfEEvPT_PKS2_ii --------------------------
	.section	.text._ZN17fastertransformer38transposeMatrix_COL32ToColMajor_kernelI6__halfEEvPT_PKS2_ii,"ax",@progbits
	.align	128
        .global         _ZN17fastertransformer38transposeMatrix_COL32ToColMajor_kernelI6__halfEEvPT_PKS2_ii
        .type           _ZN17fastertransformer38transposeMatrix_COL32ToColMajor_kernelI6__halfEEvPT_PKS2_ii,@function
        .size           _ZN17fastertransformer38transposeMatrix_COL32ToColMajor_kernelI6__halfEEvPT_PKS2_ii,(.L_x_15 - _ZN17fastertransformer38transposeMatrix_COL32ToColMajor_kernelI6__halfEEvPT_PKS2_ii)
        .other          _ZN17fastertransformer38transposeMatrix_COL32ToColMajor_kernelI6__halfEEvPT_PKS2_ii,@"STO_CUDA_ENTRY STV_DEFAULT"
_ZN17fastertransformer38transposeMatrix_COL32ToColMajor_kernelI6__halfEEvPT_PKS2_ii:
.text._ZN17fastertransformer38transposeMatrix_COL32ToColMajor_kernelI6__halfEEvPT_PKS2_ii:
        /* <DEDUP_REMOVED lines=13> */
[----:B------:R-:W0:Y:S01]  /*00d0*/  LDC.64 R2, c[0x0][0x388] ;  /* 0x0000e200ff027b82 */ /* 0x000e220000000a00 */
[C---:B------:R-:W-:Y:S01]  /*00e0*/  LOP3.LUT R6, R0.reuse, 0x1f, RZ, 0xc0, !PT ;  /* 0x0000001f00067812 */ /* 0x040fe200078ec0ff */
[----:B------:R-:W1:Y:S01]  /*00f0*/  LDCU.64 UR4, c[0x0][0x358] ;  /* 0x00006b00ff0477ac */ /* 0x000e620008000a00 */
[----:B------:R-:W-:Y:S02]  /*0100*/  LOP3.LUT R4, R0, 0xffffffe0, RZ, 0xc0, !PT ;  /* 0xffffffe000047812 */ /* 0x000fe400078ec0ff */
[----:B------:R-:W-:-:S05]  /*0110*/  LEA R5, R7, R6, 0x5 ;  /* 0x0000000607057211 */ /* 0x000fca00078e28ff */
[----:B------:R-:W-:-:S04]  /*0120*/  IMAD R5, R4, UR6, R5 ;  /* 0x0000000604057c24 */ /* 0x000fc8000f8e0205 */
[----:B0-----:R-:W-:Y:S02]  /*0130*/  IMAD.WIDE.U32 R2, R5, 0x2, R2 ;  /* 0x0000000205027825 */ /* 0x001fe400078e0002 */
[----:B------:R-:W0:Y:S04]  /*0140*/  LDC.64 R4, c[0x0][0x380] ;  /* 0x0000e000ff047b82 */ /* 0x000e280000000a00 */
[----:B-1----:R-:W2:Y:S01]  /*0150*/  LDG.E.U16.CONSTANT R3, desc[UR4][R2.64] ;  /* 0x0000000402037981 */ /* 0x002ea2000c1e9500 */
[----:B------:R-:W-:-:S04]  /*0160*/  IMAD R7, R7, UR7, R0 ;  /* 0x0000000707077c24 */ /* 0x000fc8000f8e0200 */
[----:B0-----:R-:W-:-:S05]  /*0170*/  IMAD.WIDE R4, R7, 0x2, R4 ;  /* 0x0000000207047825 */ /* 0x001fca00078e0204 */
[----:B--2---:R-:W-:Y:S01]  /*0180*/  STG.E.U16 desc[UR4][R4.64], R3 ;  /* 0x0000000304007986 */ /* 0x004fe2000c101504 */
[----:B------:R-:W-:Y:S05]  /*0190*/  EXIT ;  /* 0x000000000000794d */ /* 0x000fea0003800000 */
.L_x_5:
        /* <DEDUP_REMOVED lines=14> */
.L_x_15:


//--------------------- .text._ZN17fastertransformer38transposeMatrix_COL32ToColMajor_kernelIfEEvPT_PKS1_ii --------------------------
	.section	.text._ZN17fastertransformer38transposeMatrix_COL32ToColMajor_kernelIfEEvPT_PKS1_ii,"ax",@progbits
	.align	128
        .global         _ZN17fastertransformer38transposeMatrix_COL32ToColMajor_kernelIfEEvPT_PKS1_ii
        .type           _ZN17fastertransformer38transposeMatrix_COL32ToColMajor_kernelIfEEvPT_PKS1_ii,@function
        .size           _ZN17fastertransformer38transposeMatrix_COL32ToColMajor_kernelIfEEvPT_PKS1_ii,(.L_x_16 - _ZN17fastertransformer38transposeMatrix_COL32ToColMajor_kernelIfEEvPT_PKS1_ii)
        .other          _ZN17fastertransformer38transposeMatrix_COL32ToColMajor_kernelIfEEvPT_PKS1_ii,@"STO_CUDA_ENTRY STV_DEFAULT"
_ZN17fastertransformer38transposeMatrix_COL32ToColMajor_kernelIfEEvPT_PKS1_ii:
.text._ZN17fastertransformer38transposeMatrix_COL32ToColMajor_kernelIfEEvPT_PKS1_ii:
        /* <DEDUP_REMOVED lines=21> */
[----:B-1----:R-:W2:Y:S01]  /*0150*/  LDG.E.CONSTANT R3, desc[UR4][R2.64] ;  /* 0x0000000402037981 */ /* 0x002ea2000c1e9900 */
[----:B------:R-:W-:-:S04]  /*0160*/  IMAD R7, R7, UR7, R0 ;  /* 0x0000000707077c24 */ /* 0x000fc8000f8e0200 */
[----:B0-----:R-:W-:-:S05]  /*0170*/  IMAD.WIDE R4, R7, 0x4, R4 ;  /* 0x0000000407047825 */ /* 0x001fca00078e0204 */
[----:B--2---:R-:W-:Y:S01]  /*0180*/  STG.E desc[UR4][R4.64], R3 ;  /* 0x0000000304007986 */ /* 0x004fe2000c101904 */
[----:B------:R-:W-:Y:S05]  /*0190*/  EXIT ;  /* 0x000000000000794d */ /* 0x000fea0003800000 */
.L_x_6:
        /* <DEDUP_REMOVED lines=14> */
.L_x_16:


//--------------------- .text._ZN17fastertransformer22rowMajorToCOL32_kernelEP5char4PKS0_ii --------------------------
	.section	.text._ZN17fastertransformer22rowMajorToCOL32_kernelEP5char4PKS0_ii,"ax",@progbits
	.align	128
        .global         _ZN17fastertransformer22rowMajorToCOL32_kernelEP5char4PKS0_ii
        .type           _ZN17fastertransformer22rowMajorToCOL32_kernelEP5char4PKS0_ii,@function
        .size           _ZN17fastertransformer22rowMajorToCOL32_kernelEP5char4PKS0_ii,(.L_x_17 - _ZN17fastertransformer22rowMajorToCOL32_kernelEP5char4PKS0_ii)
        .other          _ZN17fastertransformer22rowMajorToCOL32_kernelEP5char4PKS0_ii,@"STO_CUDA_ENTRY STV_DEFAULT"
_ZN17fastertransformer22rowMajorToCOL32_kernelEP5char4PKS0_ii:
.text._ZN17fastertransformer22rowMajorToCOL32_kernelEP5char4PKS0_ii:
[----:B------:R-:W-:Y:S01]  /*0000*/  LDC R1, c[0x0][0x37c] ;  /* 0x0000df00ff017b82 */ /* 0x000fe20000000800 */
[----:B------:R-:W0:Y:S07]  /*0010*/  S2R R3, SR_TID.X ;  /* 0x0000000000037919 */ /* 0x000e2e0000002100 */
[----:B------:R-:W0:Y:S01]  /*0020*/  S2UR UR4, SR_CTAID.X ;  /* 0x00000000000479c3 */ /* 0x000e220000002500 */
[----:B------:R-:W1:Y:S01]  /*0030*/  LDCU.64 UR6, c[0x0][0x390] ;  /* 0x00007200ff0677ac */ /* 0x000e620008000a00 */
[----:B------:R-:W2:Y:S06]  /*0040*/  S2R R2, SR_TID.Y ;  /* 0x0000000000027919 */ /* 0x000eac0000002200 */
[----:B------:R-:W0:Y:S08]  /*0050*/  LDC R0, c[0x0][0x360] ;  /* 0x0000d800ff007b82 */ /* 0x000e300000000800 */
[----:B------:R-:W2:Y:S08]  /*0060*/  S2UR UR5, SR_CTAID.Y ;  /* 0x00000000000579c3 */ /* 0x000eb00000002600 */
[----:B------:R-:W2:Y:S01]  /*0070*/  LDC R5, c[0x0][0x364] ;  /* 0x0000d900ff057b82 */ /* 0x000ea20000000800 */
[----:B0-----:R-:W-:-:S04]  /*0080*/  IMAD R0, R0, UR4, R3 ;  /* 0x0000000400007c24 */ /* 0x001fc8000f8e0203 */
[----:B------:R-:W-:-:S05]  /*0090*/  IMAD.SHL.U32 R0, R0, 0x4, RZ ;  /* 0x0000000400007824 */ /* 0x000fca00078e00ff */
[----:B-1----:R-:W-:Y:S01]  /*00a0*/  ISETP.GE.AND P0, PT, R0, UR7, PT ;  /* 0x0000000700007c0c */ /* 0x002fe2000bf06270 */
[----:B--2---:R-:W-:-:S05]  /*00b0*/  IMAD R5, R5, UR5, R2 ;  /* 0x0000000505057c24 */ /* 0x004fca000f8e0202 */
[----:B------:R-:W-:-:S13]  /*00c0*/  ISETP.GE.OR P0, PT, R5, UR6, P0 ;  /* 0x0000000605007c0c */ /* 0x000fda0008706670 */
[----:B------:R-:W-:Y:S05]  /*00d0*/  @P0 EXIT ;  /* 0x000000000000094d */ /* 0x000fea0003800000 */
[----:B------:R-:W0:Y:S01]  /*00e0*/  LDC.64 R2, c[0x0][0x388] ;  /* 0x0000e200ff027b82 */ /* 0x000e220000000a00 */
[----:B------:R-:W1:Y:S01]  /*00f0*/  LDCU.64 UR4, c[0x0][0x358] ;  /* 0x00006b00ff0477ac */ /* 0x000e620008000a00 */
[----:B------:R-:W-:Y:S01]  /*0100*/  IMAD R4, R5, UR7, R0 ;  /* 0x0000000705047c24 */ /* 0x000fe2000f8e0200 */
[----:B------:R-:W2:Y:S04]  /*0110*/  LDCU.64 UR8, c[0x0][0x380] ;  /* 0x00007000ff0877ac */ /* 0x000ea80008000a00 */
[----:B------:R-:W-:-:S05]  /*0120*/  SHF.R.S32.HI R7, RZ, 0x2, R4 ;  /* 0x00000002ff077819 */ /* 0x000fca0000011404 */
[----:B0-----:R-:W-:-:S06]  /*0130*/  IMAD.WIDE R2, R7, 0x4, R2 ;  /* 0x0000000407027825 */ /* 0x001fcc00078e0202 */
[----:B-1----:R-:W3:Y:S01]  /*0140*/  LDG.E.CONSTANT R2, desc[UR4][R2.64] ;  /* 0x0000000402027981 */ /* 0x002ee2000c1e9900 */
[C---:B------:R-:W-:Y:S02]  /*0150*/  LOP3.LUT R4, R0.reuse, 0x1c, RZ, 0xc0, !PT ;  /* 0x0000001c00047812 */ /* 0x040fe400078ec0ff */
[----:B------:R-:W-:-:S03]  /*0160*/  LOP3.LUT R0, R0, 0xffffffe0, RZ, 0xc0, !PT ;  /* 0xffffffe000007812 */ /* 0x000fc600078ec0ff */
[----:B------:R-:W-:-:S04]  /*0170*/  IMAD R5, R5, 0x20, R4 ;  /* 0x0000002005057824 */ /* 0x000fc800078e0204 */
[----:B------:R-:W-:Y:S01]  /*0180*/  IMAD R6, R0, UR6, R5 ;  /* 0x0000000600067c24 */ /* 0x000fe2000f8e0205 */
[--C-:B---3--:R-:W-:Y:S02]  /*0190*/  SHF.R.S32.HI R4, RZ, 0x10, R2.reuse ;  /* 0x00000010ff047819 */ /* 0x108fe40000011402 */
[--C-:B------:R-:W-:Y:S02]  /*01a0*/  SHF.R.S32.HI R5, RZ, 0x8, R2.reuse ;  /* 0x00000008ff057819 */ /* 0x100fe40000011402 */
[----:B------:R-:W-:Y:S02]  /*01b0*/  SHF.R.S32.HI R7, RZ, 0x18, R2 ;  /* 0x00000018ff077819 */ /* 0x000fe40000011402 */
[----:B------:R-:W-:Y:S02]  /*01c0*/  SGXT R3, R4, 0x8 ;  /* 0x000000080403781a */ /* 0x000fe40000000200 */
[----:B------:R-:W-:Y:S02]  /*01d0*/  SGXT R0, R2, 0x8 ;  /* 0x000000080200781a */ /* 0x000fe40000000200 */
[----:B------:R-:W-:-:S02]  /*01e0*/  SGXT R5, R5, 0x8 ;  /* 0x000000080505781a */ /* 0x000fc40000000200 */
[----:B------:R-:W-:Y:S02]  /*01f0*/  SGXT R4, R7, 0x8 ;  /* 0x000000080704781a */ /* 0x000fe40000000200 */
[----:B--2---:R-:W-:Y:S02]  /*0200*/  IADD3 R2, P0, PT, R6, UR8, RZ ;  /* 0x0000000806027c10 */ /* 0x004fe4000ff1e0ff */
[----:B------:R-:W-:Y:S02]  /*0210*/  PRMT R5, R0, 0x3340, R5 ;  /* 0x0000334000057816 */ /* 0x000fe40000000005 */
[----:B------:R-:W-:Y:S01]  /*0220*/  PRMT R4, R3, 0x3340, R4 ;  /* 0x0000334003047816 */ /* 0x000fe20000000004 */
[----:B------:R-:W-:-:S03]  /*0230*/  IMAD.X R3, RZ, RZ, UR9, P0 ;  /* 0x00000009ff037e24 */ /* 0x000fc600080e06ff */
[----:B------:R-:W-:-:S05]  /*0240*/  PRMT R5, R5, 0x5410, R4 ;  /* 0x0000541005057816 */ /* 0x000fca0000000004 */
[----:B------:R-:W-:Y:S01]  /*0250*/  STG.E desc[UR4][R2.64], R5 ;  /* 0x0000000502007986 */ /* 0x000fe2000c101904 */
[----:B------:R-:W-:Y:S05]  /*0260*/  EXIT ;  /* 0x000000000000794d */ /* 0x000fea0003800000 */
.L_x_7:
        /* <DEDUP_REMOVED lines=9> */
.L_x_17:


//--------------------- .text._ZN17fastertransformer38transposeMatrix_colMajorToCOL32_kernelI7__half2EEvPT_PKS2_ii --------------------------
	.section	.text._ZN17fastertransformer38transposeMatrix_colMajorToCOL32_kernelI7__half2EEvPT_PKS2_ii,"ax",@progbits
	.align	128
        .global         _ZN17fastertransformer38transposeMatrix_colMajorToCOL32_kernelI7__half2EEvPT_PKS2_ii
        .type           _ZN17fastertransformer38transposeMatrix_colMajorToCOL32_kernelI7__half2EEvPT_PKS2_ii,@function
        .size           _ZN17fastertransformer38transposeMatrix_colMajorToCOL32_kernelI7__half2EEvPT_PKS2_ii,(.L_x_18 - _ZN17fastertransformer38transposeMatrix_colMajorToCOL32_kernelI7__half2EEvPT_PKS2_ii)
        .other          _ZN17fastertransformer38transposeMatrix_colMajorToCOL32_kernelI7__half2EEvPT_PKS2_ii,@"STO_CUDA_ENTRY STV_DEFAULT"
_ZN17fastertransformer38transposeMatrix_colMajorToCOL32_kernelI7__half2EEvPT_PKS2_ii:
.text._ZN17fastertransformer38transposeMatrix_colMajorToCOL32_kernelI7__half2EEvPT_PKS2_ii:
        /* <DEDUP_REMOVED lines=8> */
[----:B0-----:R-:W-:-:S05]  /*0080*/  IMAD R0, R0, UR4, R3 ;  /* 0x0000000400007c24 */ /* 0x001fca000f8e0203 */
[----:B------:R-:W-:Y:S01]  /*0090*/  SHF.L.U32 R0, R0, 0x1, RZ ;  /* 0x0000000100007819 */ /* 0x000fe200000006ff */
[----:B--2---:R-:W-:-:S05]  /*00a0*/  IMAD R7, R7, UR5, R2 ;  /* 0x0000000507077c24 */ /* 0x004fca000f8e0202 */
[----:B-1----:R-:W-:-:S04]  /*00b0*/  ISETP.GE.AND P0, PT, R7, UR7, PT ;  /* 0x0000000707007c0c */ /* 0x002fc8000bf06270 */
[----:B------:R-:W-:-:S13]  /*00c0*/  ISETP.GE.OR P0, PT, R0, UR6, P0 ;  /* 0x0000000600007c0c */ /* 0x000fda0008706670 */
[----:B------:R-:W-:Y:S05]  /*00d0*/  @P0 EXIT ;  /* 0x000000000000094d */ /* 0x000fea0003800000 */
[----:B------:R-:W0:Y:S01]  /*00e0*/  LDC.64 R2, c[0x0][0x388] ;  /* 0x0000e200ff027b82 */ /* 0x000e220000000a00 */
[----:B------:R-:W1:Y:S01]  /*00f0*/  LDCU.64 UR4, c[0x0][0x358] ;  /* 0x00006b00ff0477ac */ /* 0x000e620008000a00 */
[----:B------:R-:W-:-:S05]  /*0100*/  IMAD R4, R7, UR6, R0 ;  /* 0x0000000607047c24 */ /* 0x000fca000f8e0200 */
[----:B------:R-:W-:-:S05]  /*0110*/  SHF.R.S32.HI R5, RZ, 0x1, R4 ;  /* 0x00000001ff057819 */ /* 0x000fca0000011404 */
[----:B0-----:R-:W-:Y:S02]  /*0120*/  IMAD.WIDE R2, R5, 0x4, R2 ;  /* 0x0000000405027825 */ /* 0x001fe400078e0202 */
[----:B------:R-:W0:Y:S04]  /*0130*/  LDC.64 R4, c[0x0][0x380] ;  /* 0x0000e000ff047b82 */ /* 0x000e280000000a00 */
[----:B-1----:R-:W2:Y:S01]  /*0140*/  LDG.E.CONSTANT R3, desc[UR4][R2.64] ;  /* 0x0000000402037981 */ /* 0x002ea2000c1e9900 */
[C---:B------:R-:W-:Y:S02]  /*0150*/  LOP3.LUT R6, R0.reuse, 0x1e, RZ, 0xc0, !PT ;  /* 0x0000001e00067812 */ /* 0x040fe400078ec0ff */
[----:B------:R-:W-:Y:S02]  /*0160*/  LOP3.LUT R0, R0, 0xffffffe0, RZ, 0xc0, !PT ;  /* 0xffffffe000007812 */ /* 0x000fe400078ec0ff */
[----:B------:R-:W-:-:S05]  /*0170*/  LEA R7, R7, R6, 0x5 ;  /* 0x0000000607077211 */ /* 0x000fca00078e28ff */
[----:B------:R-:W-:-:S05]  /*0180*/  IMAD R0, R0, UR7, R7 ;  /* 0x0000000700007c24 */ /* 0x000fca000f8e0207 */
[----:B------:R-:W-:-:S05]  /*0190*/  SHF.R.U32.HI R7, RZ, 0x1, R0 ;  /* 0x00000001ff077819 */ /* 0x000fca0000011600 */
[----:B0-----:R-:W-:-:S05]  /*01a0*/  IMAD.WIDE.U32 R4, R7, 0x4, R4 ;  /* 0x0000000407047825 */ /* 0x001fca00078e0004 */
[----:B--2---:R-:W-:Y:S01]  /*01b0*/  STG.E desc[UR4][R4.64], R3 ;  /* 0x0000000304007986 */ /* 0x004fe2000c101904 */
[----:B------:R-:W-:Y:S05]  /*01c0*/  EXIT ;  /* 0x000000000000794d */ /* 0x000fea0003800000 */
.L_x_8:
        /* <DEDUP_REMOVED lines=11> */
.L_x_18:


//--------------------- .text._ZN17fastertransformer38transposeMatrix_COL32ToColMajor_kernelI7__half2EEvPT_PKS2_ii --------------------------
	.section	.text._ZN17fastertransformer38transposeMatrix_COL32ToColMajor_kernelI7__half2EEvPT_PKS2_ii,"ax",@progbits
	.align	128
        .global         _ZN17fastertransformer38transposeMatrix_COL32ToColMajor_kernelI7__half2EEvPT_PKS2_ii
        .type           _ZN17fastertransformer38transposeMatrix_COL32ToColMajor_kernelI7__half2EEvPT_PKS2_ii,@function
        .size           _ZN17fastertransformer38transposeMatrix_COL32ToColMajor_kernelI7__half2EEvPT_PKS2_ii,(.L_x_19 - _ZN17fastertransformer38transposeMatrix_COL32ToColMajor_kernelI7__half2EEvPT_PKS2_ii)
        .other          _ZN17fastertransformer38transposeMatrix_COL32ToColMajor_kernelI7__half2EEvPT_PKS2_ii,@"STO_CUDA_ENTRY STV_DEFAULT"
_ZN17fastertransformer38transposeMatrix_COL32ToColMajor_kernelI7__half2EEvPT_PKS2_ii:
.text._ZN17fastertransformer38transposeMatrix_COL32ToColMajor_kernelI7__half2EEvPT_PKS2_ii:
        /* <DEDUP_REMOVED lines=15> */
[C---:B------:R-:W-:Y:S01]  /*00f0*/  LOP3.LUT R6, R0.reuse, 0x1e, RZ, 0xc0, !PT ;  /* 0x0000001e00067812 */ /* 0x040fe200078ec0ff */
[----:B------:R-:W1:Y:S01]  /*0100*/  LDCU.64 UR4, c[0x0][0x358] ;  /* 0x00006b00ff0477ac */ /* 0x000e620008000a00 */
[----:B------:R-:W-:Y:S02]  /*0110*/  LOP3.LUT R4, R0, 0xffffffe0, RZ, 0xc0, !PT ;  /* 0xffffffe000047812 */ /* 0x000fe400078ec0ff */
[----:B------:R-:W-:-:S05]  /*0120*/  LEA R5, R7, R6, 0x5 ;  /* 0x0000000607057211 */ /* 0x000fca00078e28ff */
[----:B------:R-:W-:-:S05]  /*0130*/  IMAD R4, R4, UR6, R5 ;  /* 0x0000000604047c24 */ /* 0x000fca000f8e0205 */
[----:B------:R-:W-:-:S05]  /*0140*/  SHF.R.U32.HI R5, RZ, 0x1, R4 ;  /* 0x00000001ff057819 */ /* 0x000fca0000011604 */
[----:B0-----:R-:W-:Y:S02]  /*0150*/  IMAD.WIDE.U32 R2, R5, 0x4, R2 ;  /* 0x0000000405027825 */ /* 0x001fe400078e0002 */
[----:B------:R-:W0:Y:S04]  /*0160*/  LDC.64 R4, c[0x0][0x380] ;  /* 0x0000e000ff047b82 */ /* 0x000e280000000a00 */
[----:B-1----:R-:W2:Y:S01]  /*0170*/  LDG.E.CONSTANT R3, desc[UR4][R2.64] ;  /* 0x0000000402037981 */ /* 0x002ea2000c1e9900 */
[----:B------:R-:W-:-:S05]  /*0180*/  IMAD R0, R7, UR7, R0 ;  /* 0x0000000707007c24 */ /* 0x000fca000f8e0200 */
[----:B------:R-:W-:-:S05]  /*0190*/  SHF.R.S32.HI R7, RZ, 0x1, R0 ;  /* 0x00000001ff077819 */ /* 0x000fca0000011400 */
[----:B0-----:R-:W-:-:S05]  /*01a0*/  IMAD.WIDE R4, R7, 0x4, R4 ;  /* 0x0000000407047825 */ /* 0x001fca00078e0204 */
[----:B--2---:R-:W-:Y:S01]  /*01b0*/  STG.E desc[UR4][R4.64], R3 ;  /* 0x0000000304007986 */ /* 0x004fe2000c101904 */
[----:B------:R-:W-:Y:S05]  /*01c0*/  EXIT ;  /* 0x000000000000794d */ /* 0x000fea0003800000 */
.L_x_9:
        /* <DEDUP_REMOVED lines=11> */
.L_x_19:


//--------------------- .nv.shared.reserved.0     --------------------------
	.section	.nv.shared.reserved.0,"aw",@nobits
	.weak		__nv_reservedSMEM_offset_0_alias
	.size		__nv_reservedSMEM_offset_0_alias, 0, 64
	.other		__nv_reservedSMEM_offset_0_alias,@"STO_CUDA_RESERVED_SHARED STV_DEFAULT"
__nv_reservedSMEM_offset_0_alias:
	.zero		0
	.zero		64


//--------------------- .nv.constant0._ZN17fastertransformer47transposeMatrix_colMajorToCOL32_quantize_kernelI6__halfEEvP5char4PKT_iiPKf --------------------------
	.section	.nv.constant0._ZN17fastertransformer47transposeMatrix_colMajorToCOL32_quantize_kernelI6__halfEEvP5char4PKT_iiPKf,"a",@progbits
	.sectionflags	@""
	.align	4
.nv.constant0._ZN17fastertransformer47transposeMatrix_colMajorToCOL32_quantize_kernelI6__halfEEvP5char4PKT_iiPKf:
	.zero		928


//--------------------- .nv.constant0._ZN17fastertransformer47transposeMatrix_colMajorToCOL32_quantize_kernelIfEEvP5char4PKT_iiPKf --------------------------
	.section	.nv.constant0._ZN17fastertransformer47transposeMatrix_colMajorToCOL32_quantize_kernelIfEEvP5char4PKT_iiPKf,"a",@progbits
	.sectionflags	@""
	.align	4
.nv.constant0._ZN17fastertransformer47transposeMatrix_colMajorToCOL32_quantize_kernelIfEEvP5char4PKT_iiPKf:
	.zero		928


//--------------------- .nv.constant0._ZN17fastertransformer38transposeMatrix_colMajorToCOL32_kernelI6__halfEEvPT_PKS2_ii --------------------------
	.section	.nv.constant0._ZN17fastertransformer38transposeMatrix_colMajorToCOL32_kernelI6__halfEEvPT_PKS2_ii,"a",@progbits
	.sectionflags	@""
	.align	4
.nv.constant0._ZN17fastertransformer38transposeMatrix_colMajorToCOL32_kernelI6__halfEEvPT_PKS2_ii:
	.zero		920


//--------------------- .nv.constant0._ZN17fastertransformer38transposeMatrix_colMajorToCOL32_kernelIfEEvPT_PKS1_ii --------------------------
	.section	.nv.constant0._ZN17fastertransformer38transposeMatrix_colMajorToCOL32_kernelIfEEvPT_PKS1_ii,"a",@progbits
	.sectionflags	@""
	.align	4
.nv.constant0._ZN17fastertransformer38transposeMatrix_colMajorToCOL32_kernelIfEEvPT_PKS1_ii:
	.zero		920


//--------------------- .nv.constant0._ZN17fastertransformer38transposeMatrix_COL32ToColMajor_kernelIaEEvPT_PKS1_ii --------------------------
	.section	.nv.constant0._ZN17fastertransformer38transposeMatrix_COL32ToColMajor_kernelIaEEvPT_PKS1_ii,"a",@progbits
	.sectionflags	@""
	.align	4
.nv.constant0._ZN17fastertransformer38transposeMatrix_COL32ToColMajor_kernelIaEEvPT_PKS1_ii:
	.zero		920


//--------------------- .nv.constant0._ZN17fastertransformer38transposeMatrix_COL32ToColMajor_kernelI6__halfEEvPT_PKS2_ii --------------------------
	.section	.nv.constant0._ZN17fastertransformer38transposeMatrix_COL32ToColMajor_kernelI6__halfEEvPT_PKS2_ii,"a",@progbits
	.sectionflags	@""
	.align	4
.nv.constant0._ZN17fastertransformer38transposeMatrix_COL32ToColMajor_kernelI6__halfEEvPT_PKS2_ii:
	.zero		920


//--------------------- .nv.constant0._ZN17fastertransformer38transposeMatrix_COL32ToColMajor_kernelIfEEvPT_PKS1_ii --------------------------
	.section	.nv.constant0._ZN17fastertransformer38transposeMatrix_COL32ToColMajor_kernelIfEEvPT_PKS1_ii,"a",@progbits
	.sectionflags	@""
	.align	4
.nv.constant0._ZN17fastertransformer38transposeMatrix_COL32ToColMajor_kernelIfEEvPT_PKS1_ii:
	.zero		920


//--------------------- .nv.constant0._ZN17fastertransformer22rowMajorToCOL32_kernelEP5char4PKS0_ii --------------------------
	.section	.nv.constant0._ZN17fastertransformer22rowMajorToCOL32_kernelEP5char4PKS0_ii,"a",@progbits
	.sectionflags	@""
	.align	4
.nv.constant0._ZN17fastertransformer22rowMajorToCOL32_kernelEP5char4PKS0_ii:
	.zero		920


//--------------------- .nv.constant0._ZN17fastertransformer38transposeMatrix_colMajorToCOL32_kernelI7__half2EEvPT_PKS2_ii --------------------------
	.section	.nv.constant0._ZN17fastertransformer38transposeMatrix_colMajorToCOL32_kernelI7__half2EEvPT_PKS2_ii,"a",@progbits
	.sectionflags	@""
	.align	4
.nv.constant0._ZN17fastertransformer38transposeMatrix_colMajorToCOL32_kernelI7__half2EEvPT_PKS2_ii:
	.zero		920


//--------------------- .nv.constant0._ZN17fastertransformer38transposeMatrix_COL32ToColMajor_kernelI7__half2EEvPT_PKS2_ii --------------------------
	.section	.nv.constant0._ZN17fastertransformer38transposeMatrix_COL32ToColMajor_kernelI7__half2EEvPT_PKS2_ii,"a",@progbits
	.sectionflags	@""
	.align	4
.nv.constant0._ZN17fastertransformer38transposeMatrix_COL32ToColMajor_kernelI7__half2EEvPT_PKS2_ii:
	.zero		920


//--------------------- SYMBOLS --------------------------

	.type		.nv.reservedSmem.offset0,@object
	.size		.nv.reservedSmem.offset0,0x4
